# CuTe-DSL kernel — source=fa4 family=fa4_fwd_sm100
# config = {"dtype": "Float8E4M3FN", "causal": false, "use_2cta": false, "q_stage": 1, "head_dim": 64}


// ===== COMPILED SASS (sm_100a) =====

	.target	sm_100a

	.elftype	@"ET_EXEC"


//--------------------- .note.nv.tkinfo           --------------------------
	.section	.note.nv.tkinfo,"",@"SHT_NOTE"
	.sectionflags	@"SHF_NOTE_NV_TKINFO"
	.tkinfo
        /*0018*/ 	.word	0x00000081
        /*0030*/ 	.string	""
        /*0030*/ 	.string	"ptxas"
        /*0030*/ 	.string	"Cuda compilation tools, release 12.9, V12.9.83"
        /*0030*/ 	.string	"Build system must define TOOLS_VERSION_EXTENDED"
        /*0030*/ 	.string	"-O 3 -arch sm_100a "



//--------------------- .note.nv.cuver            --------------------------
	.section	.note.nv.cuver,"",@"SHT_NOTE"
	.sectionflags	@"SHF_NOTE_NV_CUVER"
        /*0018*/ 	.short	0x0001
        /*001a*/ 	.short	0x0064
        /*001c*/ 	.short	0x0001
        /*001e*/ 	.short	0x0000
        /*0020*/ 	.short	0x0001
        /*0022*/ 	.short	0x0000


//--------------------- .nv.info                  --------------------------
	.section	.nv.info,"",@"SHT_CUDA_INFO"
	.align	4


	//----- nvinfo : EIATTR_REGCOUNT
	.align		4
        /*0000*/ 	.byte	0x04, 0x2f
        /*0002*/ 	.short	(.L_4 - .L_3)
	.align		4
.L_3:
        /*0004*/ 	.word	index@(kernel_cutlass_kernel_flash_attncuteflash_fwd_sm100FlashAttentionForwardSm100_object_at__tensor0000o6411101213_tensor0000o6411101213_tensor0000o6410111213_tensor0000o6411101213_tensorptrf_0)
        /*0008*/ 	.word	0x00000080


	//----- nvinfo : EIATTR_FRAME_SIZE
	.align		4
.L_4:
        /*000c*/ 	.byte	0x04, 0x11
        /*000e*/ 	.short	(.L_6 - .L_5)
	.align		4
.L_5:
        /*0010*/ 	.word	index@($__internal_2_$__cuda_sm10x_tcgen05_guardrail_trap_unallocated_columns_being_dealloced)
        /*0014*/ 	.word	0x00000000


	//----- nvinfo : EIATTR_FRAME_SIZE
	.align		4
.L_6:
        /*0018*/ 	.byte	0x04, 0x11
        /*001a*/ 	.short	(.L_8 - .L_7)
	.align		4
.L_7:
        /*001c*/ 	.word	index@($__internal_1_$__cuda_sm10x_tcgen05_guardrail_trap_phase_invalid_during_alloc)
        /*0020*/ 	.word	0x00000000


	//----- nvinfo : EIATTR_FRAME_SIZE
	.align		4
.L_8:
        /*0024*/ 	.byte	0x04, 0x11
        /*0026*/ 	.short	(.L_10 - .L_9)
	.align		4
.L_9:
        /*0028*/ 	.word	index@($__internal_0_$__cuda_sm10x_tcgen05_guardrail_trap_col_being_dealloced_not_returned_by_alloc)
        /*002c*/ 	.word	0x00000000


	//----- nvinfo : EIATTR_FRAME_SIZE
	.align		4
.L_10:
        /*0030*/ 	.byte	0x04, 0x11
        /*0032*/ 	.short	(.L_12 - .L_11)
	.align		4
.L_11:
        /*0034*/ 	.word	index@(kernel_cutlass_kernel_flash_attncuteflash_fwd_sm100FlashAttentionForwardSm100_object_at__tensor0000o6411101213_tensor0000o6411101213_tensor0000o6410111213_tensor0000o6411101213_tensorptrf_0)
        /*0038*/ 	.word	0x00000000


	//----- nvinfo : EIATTR_MIN_STACK_SIZE
	.align		4
.L_12:
        /*003c*/ 	.byte	0x04, 0x12
        /*003e*/ 	.short	(.L_14 - .L_13)
	.align		4
.L_13:
        /*0040*/ 	.word	index@(kernel_cutlass_kernel_flash_attncuteflash_fwd_sm100FlashAttentionForwardSm100_object_at__tensor0000o6411101213_tensor0000o6411101213_tensor0000o6410111213_tensor0000o6411101213_tensorptrf_0)
        /*0044*/ 	.word	0x00000000
.L_14:


//--------------------- .nv.info.kernel_cutlass_kernel_flash_attncuteflash_fwd_sm100FlashAttentionForwardSm100_object_at__tensor0000o6411101213_tensor0000o6411101213_tensor0000o6410111213_tensor0000o6411101213_tensorptrf_0 --------------------------
	.section	.nv.info.kernel_cutlass_kernel_flash_attncuteflash_fwd_sm100FlashAttentionForwardSm100_object_at__tensor0000o6411101213_tensor0000o6411101213_tensor0000o6410111213_tensor0000o6411101213_tensorptrf_0,"",@"SHT_CUDA_INFO"
	.sectionflags	@""
	.align	4


	//----- nvinfo : EIATTR_CUDA_API_VERSION
	.align		4
        /*0000*/ 	.byte	0x04, 0x37
        /*0002*/ 	.short	(.L_16 - .L_15)
.L_15:
        /*0004*/ 	.word	0x00000081


	//----- nvinfo : EIATTR_KPARAM_INFO
	.align		4
.L_16:
        /*0008*/ 	.byte	0x04, 0x17
        /*000a*/ 	.short	(.L_18 - .L_17)
.L_17:
        /*000c*/ 	.word	0x00000000
        /*0010*/ 	.short	0x000f
        /*0012*/ 	.short	0x02a8
        /*0014*/ 	.byte	0x00, 0xf0, 0x11, 0x00


	//----- nvinfo : EIATTR_KPARAM_INFO
	.align		4
.L_18:
        /*0018*/ 	.byte	0x04, 0x17
        /*001a*/ 	.short	(.L_20 - .L_19)
.L_19:
        /*001c*/ 	.word	0x00000000
        /*0020*/ 	.short	0x000e
        /*0022*/ 	.short	0x02a4
        /*0024*/ 	.byte	0x00, 0xf0, 0x11, 0x00


	//----- nvinfo : EIATTR_KPARAM_INFO
	.align		4
.L_20:
        /*0028*/ 	.byte	0x04, 0x17
        /*002a*/ 	.short	(.L_22 - .L_21)
.L_21:
        /*002c*/ 	.word	0x00000000
        /*0030*/ 	.short	0x000d
        /*0032*/ 	.short	0x0298
        /*0034*/ 	.byte	0x00, 0xf0, 0x31, 0x00


	//----- nvinfo : EIATTR_KPARAM_INFO
	.align		4
.L_22:
        /*0038*/ 	.byte	0x04, 0x17
        /*003a*/ 	.short	(.L_24 - .L_23)
.L_23:
        /*003c*/ 	.word	0x00000000
        /*0040*/ 	.short	0x000c
        /*0042*/ 	.short	0x028c
        /*0044*/ 	.byte	0x00, 0xf0, 0x31, 0x00


	//----- nvinfo : EIATTR_KPARAM_INFO
	.align		4
.L_24:
        /*0048*/ 	.byte	0x04, 0x17
        /*004a*/ 	.short	(.L_26 - .L_25)
.L_25:
        /*004c*/ 	.word	0x00000000
        /*0050*/ 	.short	0x000b
        /*0052*/ 	.short	0x0287
        /*0054*/ 	.byte	0x00, 0xf0, 0x0d, 0x00


	//----- nvinfo : EIATTR_KPARAM_INFO
	.align		4
.L_26:
        /*0058*/ 	.byte	0x04, 0x17
        /*005a*/ 	.short	(.L_28 - .L_27)
.L_27:
        /*005c*/ 	.word	0x00000000
        /*0060*/ 	.short	0x000a
        /*0062*/ 	.short	0x0284
        /*0064*/ 	.byte	0x00, 0xf0, 0x0d, 0x00


	//----- nvinfo : EIATTR_KPARAM_INFO
	.align		4
.L_28:
        /*0068*/ 	.byte	0x04, 0x17
        /*006a*/ 	.short	(.L_30 - .L_29)
.L_29:
        /*006c*/ 	.word	0x00000000
        /*0070*/ 	.short	0x0009
        /*0072*/ 	.short	0x0280
        /*0074*/ 	.byte	0x00, 0xf0, 0x11, 0x00


	//----- nvinfo : EIATTR_KPARAM_INFO
	.align		4
.L_30:
        /*0078*/ 	.byte	0x04, 0x17
        /*007a*/ 	.short	(.L_32 - .L_31)
.L_31:
        /*007c*/ 	.word	0x00000000
        /*0080*/ 	.short	0x0008
        /*0082*/ 	.short	0x0200
        /*0084*/ 	.byte	0x00, 0xf0, 0x01, 0x02


	//----- nvinfo : EIATTR_KPARAM_INFO
	.align		4
.L_32:
        /*0088*/ 	.byte	0x04, 0x17
        /*008a*/ 	.short	(.L_34 - .L_33)
.L_33:
        /*008c*/ 	.word	0x00000000
        /*0090*/ 	.short	0x0007
        /*0092*/ 	.short	0x0180
        /*0094*/ 	.byte	0x00, 0xf0, 0x01, 0x02


	//----- nvinfo : EIATTR_KPARAM_INFO
	.align		4
.L_34:
        /*0098*/ 	.byte	0x04, 0x17
        /*009a*/ 	.short	(.L_36 - .L_35)
.L_35:
        /*009c*/ 	.word	0x00000000
        /*00a0*/ 	.short	0x0006
        /*00a2*/ 	.short	0x0100
        /*00a4*/ 	.byte	0x00, 0xf0, 0x01, 0x02


	//----- nvinfo : EIATTR_KPARAM_INFO
	.align		4
.L_36:
        /*00a8*/ 	.byte	0x04, 0x17
        /*00aa*/ 	.short	(.L_38 - .L_37)
.L_37:
        /*00ac*/ 	.word	0x00000000
        /*00b0*/ 	.short	0x0005
        /*00b2*/ 	.short	0x0080
        /*00b4*/ 	.byte	0x00, 0xf0, 0x01, 0x02


	//----- nvinfo : EIATTR_KPARAM_INFO
	.align		4
.L_38:
        /*00b8*/ 	.byte	0x04, 0x17
        /*00ba*/ 	.short	(.L_40 - .L_39)
.L_39:
        /*00bc*/ 	.word	0x00000000
        /*00c0*/ 	.short	0x0004
        /*00c2*/ 	.short	0x0030
        /*00c4*/ 	.byte	0x00, 0xf0, 0xa1, 0x00


	//----- nvinfo : EIATTR_KPARAM_INFO
	.align		4
.L_40:
        /*00c8*/ 	.byte	0x04, 0x17
        /*00ca*/ 	.short	(.L_42 - .L_41)
.L_41:
        /*00cc*/ 	.word	0x00000000
        /*00d0*/ 	.short	0x0003
        /*00d2*/ 	.short	0x0024
        /*00d4*/ 	.byte	0x00, 0xf0, 0x31, 0x00


	//----- nvinfo : EIATTR_KPARAM_INFO
	.align		4
.L_42:
        /*00d8*/ 	.byte	0x04, 0x17
        /*00da*/ 	.short	(.L_44 - .L_43)
.L_43:
        /*00dc*/ 	.word	0x00000000
        /*00e0*/ 	.short	0x0002
        /*00e2*/ 	.short	0x0018
        /*00e4*/ 	.byte	0x00, 0xf0, 0x31, 0x00


	//----- nvinfo : EIATTR_KPARAM_INFO
	.align		4
.L_44:
        /*00e8*/ 	.byte	0x04, 0x17
        /*00ea*/ 	.short	(.L_46 - .L_45)
.L_45:
        /*00ec*/ 	.word	0x00000000
        /*00f0*/ 	.short	0x0001
        /*00f2*/ 	.short	0x000c
        /*00f4*/ 	.byte	0x00, 0xf0, 0x31, 0x00


	//----- nvinfo : EIATTR_KPARAM_INFO
	.align		4
.L_46:
        /*00f8*/ 	.byte	0x04, 0x17
        /*00fa*/ 	.short	(.L_48 - .L_47)
.L_47:
        /*00fc*/ 	.word	0x00000000
        /*0100*/ 	.short	0x0000
        /*0102*/ 	.short	0x0000
        /*0104*/ 	.byte	0x00, 0xf0, 0x31, 0x00


	//----- nvinfo : EIATTR_AT_ENTRY_FRAGMENTS
	.align		4
.L_48:
        /*0108*/ 	.byte	0x04, 0x4f
        /*010a*/ 	.short	(.L_50 - .L_49)


	//   ....[0]....
.L_49:
        /*010c*/ 	.word	0x00000004


	//----- nvinfo : EIATTR_RESERVED_SMEM_USED
	.align		4
.L_50:
        /*0110*/ 	.byte	0x01, 0x41
	.zero		2


	//----- nvinfo : EIATTR_SPARSE_MMA_MASK
	.align		4
        /*0114*/ 	.byte	0x03, 0x50
        /*0116*/ 	.short	0x0000


	//----- nvinfo : EIATTR_TCGEN05_1CTA_USED
	.align		4
        /*0118*/ 	.byte	0x01, 0x51
	.zero		2


	//----- nvinfo : EIATTR_MAXREG_COUNT
	.align		4
        /*011c*/ 	.byte	0x03, 0x1b
        /*011e*/ 	.short	0x0080


	//----- nvinfo : EIATTR_NUM_BARRIERS
	.align		4
        /*0120*/ 	.byte	0x02, 0x4c
        /*0122*/ 	.byte	0x10
	.zero		1


	//----- nvinfo : EIATTR_INT_WARP_WIDE_INSTR_OFFSETS
	.align		4
        /*0124*/ 	.byte	0x04, 0x31
        /*0126*/ 	.short	(.L_52 - .L_51)


	//   ....[0]....
.L_51:
        /*0128*/ 	.word	0x00002120


	//   ....[1]....
        /*012c*/ 	.word	0x00002160


	//----- nvinfo : EIATTR_COOP_GROUP_MASK_REGIDS
	.align		4
.L_52:
        /*0130*/ 	.byte	0x04, 0x29
        /*0132*/ 	.short	(.L_54 - .L_53)


	//   ....[0]....
.L_53:
        /*0134*/ 	.word	0xffffffff


	//   ....[1]....
        /*0138*/ 	.word	0xffffffff


	//   ....[2]....
        /*013c*/ 	.word	0xffffffff


	//   ....[3]....
        /*0140*/ 	.word	0xffffffff


	//   ....[4]....
        /*0144*/ 	.word	0xffffffff


	//   ....[5]....
        /*0148*/ 	.word	0xffffffff


	//   ....[6]....
        /*014c*/ 	.word	0xffffffff


	//   ....[7]....
        /*0150*/ 	.word	0xffffffff


	//----- nvinfo : EIATTR_COOP_GROUP_INSTR_OFFSETS
	.align		4
.L_54:
        /*0154*/ 	.byte	0x04, 0x28
        /*0156*/ 	.short	(.L_56 - .L_55)


	//   ....[0]....
.L_55:
        /*0158*/ 	.word	0x00000dd0


	//   ....[1]....
        /*015c*/ 	.word	0x00001090


	//   ....[2]....
        /*0160*/ 	.word	0x000011e0


	//   ....[3]....
        /*0164*/ 	.word	0x00002040


	//   ....[4]....
        /*0168*/ 	.word	0x00002210


	//   ....[5]....
        /*016c*/ 	.word	0x00005f00


	//   ....[6]....
        /*0170*/ 	.word	0x00007c80


	//   ....[7]....
        /*0174*/ 	.word	0x000087c0


	//----- nvinfo : EIATTR_REG_RECONFIG
	.align		4
.L_56:
        /*0178*/ 	.byte	0x01, 0x54
	.zero		2


	//----- nvinfo : EIATTR_VRC_CTA_INIT_COUNT
	.align		4
        /*017c*/ 	.byte	0x02, 0x4a
        /*017e*/ 	.byte	0x80
	.zero		1


	//----- nvinfo : EIATTR_MBARRIER_INSTR_OFFSETS
	.align		4
        /*0180*/ 	.byte	0x04, 0x39
        /*0182*/ 	.short	(.L_58 - .L_57)


	//   ....[0]....
.L_57:
        /*0184*/ 	.word	0x000002c0
        /*0188*/ 	.word	0x000000ff
        /*018c*/ 	.word	0x00000000
        /*0190*/ 	.short	0x0100
        /*0192*/ 	.byte	0x0b
	.zero		1


	//   ....[1]....
        /*0194*/ 	.word	0x000002d0
        /*0198*/ 	.word	0x000000ff
        /*019c*/ 	.word	0x00000008
        /*01a0*/ 	.short	0x0100
        /*01a2*/ 	.byte	0x0b
	.zero		1


	//   ....[2]....
        /*01a4*/ 	.word	0x000002e0
        /*01a8*/ 	.word	0x000000ff
        /*01ac*/ 	.word	0x00000010
        /*01b0*/ 	.short	0x0100
        /*01b2*/ 	.byte	0x0b
	.zero		1


	//   ....[3]....
        /*01b4*/ 	.word	0x000002f0
        /*01b8*/ 	.word	0x000000ff
        /*01bc*/ 	.word	0x00000018
        /*01c0*/ 	.short	0x0100
        /*01c2*/ 	.byte	0x0b
	.zero		1


	//   ....[4]....
        /*01c4*/ 	.word	0x00000300
        /*01c8*/ 	.word	0x000000ff
        /*01cc*/ 	.word	0x00000020
        /*01d0*/ 	.short	0x0100
        /*01d2*/ 	.byte	0x0b
	.zero		1


	//   ....[5]....
        /*01d4*/ 	.word	0x00000310
        /*01d8*/ 	.word	0x000000ff
        /*01dc*/ 	.word	0x00000028
        /*01e0*/ 	.short	0x0100
        /*01e2*/ 	.byte	0x0b
	.zero		1


	//   ....[6]....
        /*01e4*/ 	.word	0x00000320
        /*01e8*/ 	.word	0x000000ff
        /*01ec*/ 	.word	0x00000030
        /*01f0*/ 	.short	0x0100
        /*01f2*/ 	.byte	0x0b
	.zero		1


	//   ....[7]....
        /*01f4*/ 	.word	0x00000330
        /*01f8*/ 	.word	0x000000ff
        /*01fc*/ 	.word	0x00000038
        /*0200*/ 	.short	0x0100
        /*0202*/ 	.byte	0x0b
	.zero		1


	//   ....[8]....
        /*0204*/ 	.word	0x00000340
        /*0208*/ 	.word	0x000000ff
        /*020c*/ 	.word	0x00000040
        /*0210*/ 	.short	0x0100
        /*0212*/ 	.byte	0x0b
	.zero		1


	//   ....[9]....
        /*0214*/ 	.word	0x00000350
        /*0218*/ 	.word	0x000000ff
        /*021c*/ 	.word	0x00000048
        /*0220*/ 	.short	0x0100
        /*0222*/ 	.byte	0x0b
	.zero		1


	//   ....[10]....
        /*0224*/ 	.word	0x00000360
        /*0228*/ 	.word	0x000000ff
        /*022c*/ 	.word	0x00000050
        /*0230*/ 	.short	0x0100
        /*0232*/ 	.byte	0x0b
	.zero		1


	//   ....[11]....
        /*0234*/ 	.word	0x00000370
        /*0238*/ 	.word	0x000000ff
        /*023c*/ 	.word	0x00000058
        /*0240*/ 	.short	0x0100
        /*0242*/ 	.byte	0x0b
	.zero		1


	//   ....[12]....
        /*0244*/ 	.word	0x00000380
        /*0248*/ 	.word	0x000000ff
        /*024c*/ 	.word	0x00000060
        /*0250*/ 	.short	0x0100
        /*0252*/ 	.byte	0x0b
	.zero		1


	//   ....[13]....
        /*0254*/ 	.word	0x00000390
        /*0258*/ 	.word	0x000000ff
        /*025c*/ 	.word	0x00000068
        /*0260*/ 	.short	0x0100
        /*0262*/ 	.byte	0x0b
	.zero		1


	//   ....[14]....
        /*0264*/ 	.word	0x000003a0
        /*0268*/ 	.word	0x000000ff
        /*026c*/ 	.word	0x00000070
        /*0270*/ 	.short	0x0100
        /*0272*/ 	.byte	0x0b
	.zero		1


	//   ....[15]....
        /*0274*/ 	.word	0x000003b0
        /*0278*/ 	.word	0x000000ff
        /*027c*/ 	.word	0x00000078
        /*0280*/ 	.short	0x0100
        /*0282*/ 	.byte	0x0b
	.zero		1


	//   ....[16]....
        /*0284*/ 	.word	0x000003c0
        /*0288*/ 	.word	0x000000ff
        /*028c*/ 	.word	0x00000080
        /*0290*/ 	.short	0x0100
        /*0292*/ 	.byte	0x0b
	.zero		1


	//   ....[17]....
        /*0294*/ 	.word	0x000003d0
        /*0298*/ 	.word	0x000000ff
        /*029c*/ 	.word	0x00000088
        /*02a0*/ 	.short	0x0100
        /*02a2*/ 	.byte	0x0b
	.zero		1


	//   ....[18]....
        /*02a4*/ 	.word	0x000003e0
        /*02a8*/ 	.word	0x000000ff
        /*02ac*/ 	.word	0x00000090
        /*02b0*/ 	.short	0x0100
        /*02b2*/ 	.byte	0x0b
	.zero		1


	//   ....[19]....
        /*02b4*/ 	.word	0x000003f0
        /*02b8*/ 	.word	0x000000ff
        /*02bc*/ 	.word	0x00000098
        /*02c0*/ 	.short	0x0100
        /*02c2*/ 	.byte	0x0b
	.zero		1


	//   ....[20]....
        /*02c4*/ 	.word	0x00000400
        /*02c8*/ 	.word	0x000000ff
        /*02cc*/ 	.word	0x000000a0
        /*02d0*/ 	.short	0x0100
        /*02d2*/ 	.byte	0x0b
	.zero		1


	//   ....[21]....
        /*02d4*/ 	.word	0x00000410
        /*02d8*/ 	.word	0x000000ff
        /*02dc*/ 	.word	0x000000a8
        /*02e0*/ 	.short	0x0100
        /*02e2*/ 	.byte	0x0b
	.zero		1


	//   ....[22]....
        /*02e4*/ 	.word	0x00000420
        /*02e8*/ 	.word	0x000000ff
        /*02ec*/ 	.word	0x000000b0
        /*02f0*/ 	.short	0x0100
        /*02f2*/ 	.byte	0x0b
	.zero		1


	//   ....[23]....
        /*02f4*/ 	.word	0x00000430
        /*02f8*/ 	.word	0x000000ff
        /*02fc*/ 	.word	0x000000b8
        /*0300*/ 	.short	0x0100
        /*0302*/ 	.byte	0x0b
	.zero		1


	//   ....[24]....
        /*0304*/ 	.word	0x00000440
        /*0308*/ 	.word	0x000000ff
        /*030c*/ 	.word	0x000000c0
        /*0310*/ 	.short	0x0100
        /*0312*/ 	.byte	0x0b
	.zero		1


	//   ....[25]....
        /*0314*/ 	.word	0x00000450
        /*0318*/ 	.word	0x000000ff
        /*031c*/ 	.word	0x000000c8
        /*0320*/ 	.short	0x0100
        /*0322*/ 	.byte	0x0b
	.zero		1


	//   ....[26]....
        /*0324*/ 	.word	0x00000460
        /*0328*/ 	.word	0x000000ff
        /*032c*/ 	.word	0x000000d0
        /*0330*/ 	.short	0x0100
        /*0332*/ 	.byte	0x0b
	.zero		1


	//   ....[27]....
        /*0334*/ 	.word	0x00000470
        /*0338*/ 	.word	0x000000ff
        /*033c*/ 	.word	0x000000d8
        /*0340*/ 	.short	0x0100
        /*0342*/ 	.byte	0x0b
	.zero		1


	//   ....[28]....
        /*0344*/ 	.word	0x00000480
        /*0348*/ 	.word	0x000000ff
        /*034c*/ 	.word	0x000000e0
        /*0350*/ 	.short	0x0100
        /*0352*/ 	.byte	0x0b
	.zero		1


	//   ....[29]....
        /*0354*/ 	.word	0x00000490
        /*0358*/ 	.word	0x000000ff
        /*035c*/ 	.word	0x000000e8
        /*0360*/ 	.short	0x0100
        /*0362*/ 	.byte	0x0b
	.zero		1


	//   ....[30]....
        /*0364*/ 	.word	0x000004a0
        /*0368*/ 	.word	0x000000ff
        /*036c*/ 	.word	0x000000f0
        /*0370*/ 	.short	0x0100
        /*0372*/ 	.byte	0x0b
	.zero		1


	//   ....[31]....
        /*0374*/ 	.word	0x000004b0
        /*0378*/ 	.word	0x000000ff
        /*037c*/ 	.word	0x000000f8
        /*0380*/ 	.short	0x0100
        /*0382*/ 	.byte	0x0b
	.zero		1


	//   ....[32]....
        /*0384*/ 	.word	0x000004c0
        /*0388*/ 	.word	0x000000ff
        /*038c*/ 	.word	0x00000100
        /*0390*/ 	.short	0x0100
        /*0392*/ 	.byte	0x0b
	.zero		1


	//   ....[33]....
        /*0394*/ 	.word	0x000004d0
        /*0398*/ 	.word	0x000000ff
        /*039c*/ 	.word	0x00000108
        /*03a0*/ 	.short	0x0100
        /*03a2*/ 	.byte	0x0b
	.zero		1


	//   ....[34]....
        /*03a4*/ 	.word	0x000004e0
        /*03a8*/ 	.word	0x000000ff
        /*03ac*/ 	.word	0x00000110
        /*03b0*/ 	.short	0x0100
        /*03b2*/ 	.byte	0x0b
	.zero		1


	//   ....[35]....
        /*03b4*/ 	.word	0x000004f0
        /*03b8*/ 	.word	0x000000ff
        /*03bc*/ 	.word	0x00000118
        /*03c0*/ 	.short	0x0100
        /*03c2*/ 	.byte	0x0b
	.zero		1


	//   ....[36]....
        /*03c4*/ 	.word	0x00000500
        /*03c8*/ 	.word	0x000000ff
        /*03cc*/ 	.word	0x00000120
        /*03d0*/ 	.short	0x0100
        /*03d2*/ 	.byte	0x0b
	.zero		1


	//   ....[37]....
        /*03d4*/ 	.word	0x00000510
        /*03d8*/ 	.word	0x000000ff
        /*03dc*/ 	.word	0x00000128
        /*03e0*/ 	.short	0x0100
        /*03e2*/ 	.byte	0x0b
	.zero		1


	//   ....[38]....
        /*03e4*/ 	.word	0x00000520
        /*03e8*/ 	.word	0x000000ff
        /*03ec*/ 	.word	0x00000130
        /*03f0*/ 	.short	0x0100
        /*03f2*/ 	.byte	0x0b
	.zero		1


	//   ....[39]....
        /*03f4*/ 	.word	0x00000530
        /*03f8*/ 	.word	0x000000ff
        /*03fc*/ 	.word	0x00000138
        /*0400*/ 	.short	0x0100
        /*0402*/ 	.byte	0x0b
	.zero		1


	//   ....[40]....
        /*0404*/ 	.word	0x00000540
        /*0408*/ 	.word	0x000000ff
        /*040c*/ 	.word	0x00000140
        /*0410*/ 	.short	0x0100
        /*0412*/ 	.byte	0x0b
	.zero		1


	//   ....[41]....
        /*0414*/ 	.word	0x00000550
        /*0418*/ 	.word	0x000000ff
        /*041c*/ 	.word	0x00000148
        /*0420*/ 	.short	0x0100
        /*0422*/ 	.byte	0x0b
	.zero		1


	//   ....[42]....
        /*0424*/ 	.word	0x00000560
        /*0428*/ 	.word	0x000000ff
        /*042c*/ 	.word	0x00000150
        /*0430*/ 	.short	0x0100
        /*0432*/ 	.byte	0x0b
	.zero		1


	//   ....[43]....
        /*0434*/ 	.word	0x00000570
        /*0438*/ 	.word	0x000000ff
        /*043c*/ 	.word	0x00000158
        /*0440*/ 	.short	0x0100
        /*0442*/ 	.byte	0x0b
	.zero		1


	//   ....[44]....
        /*0444*/ 	.word	0x00000580
        /*0448*/ 	.word	0x000000ff
        /*044c*/ 	.word	0x00000160
        /*0450*/ 	.short	0x0100
        /*0452*/ 	.byte	0x0b
	.zero		1


	//   ....[45]....
        /*0454*/ 	.word	0x00000590
        /*0458*/ 	.word	0x000000ff
        /*045c*/ 	.word	0x00000168
        /*0460*/ 	.short	0x0100
        /*0462*/ 	.byte	0x0b
	.zero		1


	//   ....[46]....
        /*0464*/ 	.word	0x000005a0
        /*0468*/ 	.word	0x000000ff
        /*046c*/ 	.word	0x00000170
        /*0470*/ 	.short	0x0100
        /*0472*/ 	.byte	0x0b
	.zero		1


	//   ....[47]....
        /*0474*/ 	.word	0x000005b0
        /*0478*/ 	.word	0x000000ff
        /*047c*/ 	.word	0x00000178
        /*0480*/ 	.short	0x0100
        /*0482*/ 	.byte	0x0b
	.zero		1


	//   ....[48]....
        /*0484*/ 	.word	0x000005c0
        /*0488*/ 	.word	0x000000ff
        /*048c*/ 	.word	0x00000180
        /*0490*/ 	.short	0x0100
        /*0492*/ 	.byte	0x0b
	.zero		1


	//   ....[49]....
        /*0494*/ 	.word	0x000005d0
        /*0498*/ 	.word	0x000000ff
        /*049c*/ 	.word	0x00000188
        /*04a0*/ 	.short	0x0100
        /*04a2*/ 	.byte	0x0b
	.zero		1


	//   ....[50]....
        /*04a4*/ 	.word	0x000005e0
        /*04a8*/ 	.word	0x000000ff
        /*04ac*/ 	.word	0x00000190
        /*04b0*/ 	.short	0x0100
        /*04b2*/ 	.byte	0x0b
	.zero		1


	//   ....[51]....
        /*04b4*/ 	.word	0x000005f0
        /*04b8*/ 	.word	0x000000ff
        /*04bc*/ 	.word	0x00000198
        /*04c0*/ 	.short	0x0100
        /*04c2*/ 	.byte	0x0b
	.zero		1


	//   ....[52]....
        /*04c4*/ 	.word	0x00000600
        /*04c8*/ 	.word	0x000000ff
        /*04cc*/ 	.word	0x000001a0
        /*04d0*/ 	.short	0x0100
        /*04d2*/ 	.byte	0x0b
	.zero		1


	//   ....[53]....
        /*04d4*/ 	.word	0x00000610
        /*04d8*/ 	.word	0x000000ff
        /*04dc*/ 	.word	0x000001a8
        /*04e0*/ 	.short	0x0100
        /*04e2*/ 	.byte	0x0b
	.zero		1


	//   ....[54]....
        /*04e4*/ 	.word	0x00000620
        /*04e8*/ 	.word	0x000000ff
        /*04ec*/ 	.word	0x000001b0
        /*04f0*/ 	.short	0x0100
        /*04f2*/ 	.byte	0x0b
	.zero		1


	//   ....[55]....
        /*04f4*/ 	.word	0x00000630
        /*04f8*/ 	.word	0x000000ff
        /*04fc*/ 	.word	0x000001b8
        /*0500*/ 	.short	0x0100
        /*0502*/ 	.byte	0x0b
	.zero		1


	//   ....[56]....
        /*0504*/ 	.word	0x00000640
        /*0508*/ 	.word	0x000000ff
        /*050c*/ 	.word	0x000001c0
        /*0510*/ 	.short	0x0100
        /*0512*/ 	.byte	0x0b
	.zero		1


	//   ....[57]....
        /*0514*/ 	.word	0x00000650
        /*0518*/ 	.word	0x000000ff
        /*051c*/ 	.word	0x000001c8
        /*0520*/ 	.short	0x0100
        /*0522*/ 	.byte	0x0b
	.zero		1


	//   ....[58]....
        /*0524*/ 	.word	0x00000660
        /*0528*/ 	.word	0x000000ff
        /*052c*/ 	.word	0x000001d0
        /*0530*/ 	.short	0x0100
        /*0532*/ 	.byte	0x0b
	.zero		1


	//   ....[59]....
        /*0534*/ 	.word	0x00000670
        /*0538*/ 	.word	0x000000ff
        /*053c*/ 	.word	0x000001d8
        /*0540*/ 	.short	0x0100
        /*0542*/ 	.byte	0x0b
	.zero		1


	//   ....[60]....
        /*0544*/ 	.word	0x00000680
        /*0548*/ 	.word	0x000000ff
        /*054c*/ 	.word	0x000001e0
        /*0550*/ 	.short	0x0100
        /*0552*/ 	.byte	0x0b
	.zero		1


	//   ....[61]....
        /*0554*/ 	.word	0x00000690
        /*0558*/ 	.word	0x000000ff
        /*055c*/ 	.word	0x000001e8
        /*0560*/ 	.short	0x0100
        /*0562*/ 	.byte	0x0b
	.zero		1


	//   ....[62]....
        /*0564*/ 	.word	0x000006a0
        /*0568*/ 	.word	0x000000ff
        /*056c*/ 	.word	0x000001f0
        /*0570*/ 	.short	0x0100
        /*0572*/ 	.byte	0x0b
	.zero		1


	//   ....[63]....
        /*0574*/ 	.word	0x000006b0
        /*0578*/ 	.word	0x000000ff
        /*057c*/ 	.word	0x000001f8
        /*0580*/ 	.short	0x0100
        /*0582*/ 	.byte	0x0b
	.zero		1


	//   ....[64]....
        /*0584*/ 	.word	0x00000c10
        /*0588*/ 	.word	0x000000ff
        /*058c*/ 	.word	0x000001f0
        /*0590*/ 	.short	0x010a
        /*0592*/ 	.byte	0x13
	.zero		1


	//   ....[65]....
        /*0594*/ 	.word	0x00000d20
        /*0598*/ 	.word	0x000000ff
        /*059c*/ 	.word	0x000001f8
        /*05a0*/ 	.short	0x0101
        /*05a2*/ 	.byte	0x13
	.zero		1


	//   ....[66]....
        /*05a4*/ 	.word	0x000014b0
        /*05a8*/ 	.word	0x000000ff
        /*05ac*/ 	.word	0x00000000
        /*05b0*/ 	.short	0x010a
        /*05b2*/ 	.byte	0x0e
	.zero		1


	//   ....[67]....
        /*05b4*/ 	.word	0x000014d0
        /*05b8*/ 	.word	0x000000ff
        /*05bc*/ 	.word	0x00000010
        /*05c0*/ 	.short	0x010a
        /*05c2*/ 	.byte	0x09
	.zero		1


	//   ....[68]....
        /*05c4*/ 	.word	0x000016f0
        /*05c8*/ 	.word	0x000000ff
        /*05cc*/ 	.word	0x00000010
        /*05d0*/ 	.short	0x010a
        /*05d2*/ 	.byte	0x0f
	.zero		1


	//   ....[69]....
        /*05d4*/ 	.word	0x00001720
        /*05d8*/ 	.word	0x000000ff
        /*05dc*/ 	.word	0x000001b8
        /*05e0*/ 	.short	0x010a
        /*05e2*/ 	.byte	0x0e
	.zero		1


	//   ....[70]....
        /*05e4*/ 	.word	0x000018d0
        /*05e8*/ 	.word	0x000000ff
        /*05ec*/ 	.word	0x000001c0
        /*05f0*/ 	.short	0x010a
        /*05f2*/ 	.byte	0x0e
	.zero		1


	//   ....[71]....
        /*05f4*/ 	.word	0x000019f0
        /*05f8*/ 	.word	0x000000ff
        /*05fc*/ 	.word	0x00000010
        /*0600*/ 	.short	0x010a
        /*0602*/ 	.byte	0x07
	.zero		1


	//   ....[72]....
        /*0604*/ 	.word	0x00001be0
        /*0608*/ 	.word	0x000000ff
        /*060c*/ 	.word	0x00000010
        /*0610*/ 	.short	0x010a
        /*0612*/ 	.byte	0x0f
	.zero		1


	//   ....[73]....
        /*0614*/ 	.word	0x00001c00
        /*0618*/ 	.word	0x000000ff
        /*061c*/ 	.word	0x000001b8
        /*0620*/ 	.short	0x010a
        /*0622*/ 	.byte	0x0e
	.zero		1


	//   ....[74]....
        /*0624*/ 	.word	0x00001db0
        /*0628*/ 	.word	0x000000ff
        /*062c*/ 	.word	0x000001c0
        /*0630*/ 	.short	0x010a
        /*0632*/ 	.byte	0x0e
	.zero		1


	//   ....[75]....
        /*0634*/ 	.word	0x000025e0
        /*0638*/ 	.word	0x000000ff
        /*063c*/ 	.word	0x000000e0
        /*0640*/ 	.short	0x010a
        /*0642*/ 	.byte	0x0a
	.zero		1


	//   ....[76]....
        /*0644*/ 	.word	0x000026b0
        /*0648*/ 	.word	0x000000ff
        /*064c*/ 	.word	0x00000008
        /*0650*/ 	.short	0x010a
        /*0652*/ 	.byte	0x09
	.zero		1


	//   ....[77]....
        /*0654*/ 	.word	0x000027f0
        /*0658*/ 	.word	0x000000ff
        /*065c*/ 	.word	0x000000e0
        /*0660*/ 	.short	0x010a
        /*0662*/ 	.byte	0x12
	.zero		1


	//   ....[78]....
        /*0664*/ 	.word	0x00002a20
        /*0668*/ 	.word	0x000000ff
        /*066c*/ 	.word	0x000000e0
        /*0670*/ 	.short	0x010a
        /*0672*/ 	.byte	0x10
	.zero		1


	//   ....[79]....
        /*0674*/ 	.word	0x00002b40
        /*0678*/ 	.word	0x000000ff
        /*067c*/ 	.word	0x000000e0
        /*0680*/ 	.short	0x010a
        /*0682*/ 	.byte	0x08
	.zero		1


	//   ....[80]....
        /*0684*/ 	.word	0x00003450
        /*0688*/ 	.word	0x000000ff
        /*068c*/ 	.word	0x000000e0
        /*0690*/ 	.short	0x010a
        /*0692*/ 	.byte	0x08
	.zero		1


	//   ....[81]....
        /*0694*/ 	.word	0x000034b0
        /*0698*/ 	.word	0x000000ff
        /*069c*/ 	.word	0x00000008
        /*06a0*/ 	.short	0x010a
        /*06a2*/ 	.byte	0x07
	.zero		1


	//   ....[82]....
        /*06a4*/ 	.word	0x00003810
        /*06a8*/ 	.word	0x000000ff
        /*06ac*/ 	.word	0x000001e8
        /*06b0*/ 	.short	0x010a
        /*06b2*/ 	.byte	0x0a
	.zero		1


	//   ....[83]....
        /*06b4*/ 	.word	0x00003830
        /*06b8*/ 	.word	0x000000ff
        /*06bc*/ 	.word	0x000001b0
        /*06c0*/ 	.short	0x010a
        /*06c2*/ 	.byte	0x0a
	.zero		1


	//   ....[84]....
        /*06c4*/ 	.word	0x00005cb0
        /*06c8*/ 	.word	0x000000ff
        /*06cc*/ 	.word	0x000001b8
        /*06d0*/ 	.short	0x0101
        /*06d2*/ 	.byte	0x0a
	.zero		1


	//   ....[85]....
        /*06d4*/ 	.word	0x00005f10
        /*06d8*/ 	.word	0x000000ff
        /*06dc*/ 	.word	0x000001c0
        /*06e0*/ 	.short	0x0101
        /*06e2*/ 	.byte	0x0a
	.zero		1


	//   ....[86]....
        /*06e4*/ 	.word	0x00005f40
        /*06e8*/ 	.word	0x000000ff
        /*06ec*/ 	.word	0x000001e8
        /*06f0*/ 	.short	0x010a
        /*06f2*/ 	.byte	0x0a
	.zero		1


	//   ....[87]....
        /*06f4*/ 	.word	0x00005ff0
        /*06f8*/ 	.word	0x000000ff
        /*06fc*/ 	.word	0x000001b0
        /*0700*/ 	.short	0x010a
        /*0702*/ 	.byte	0x0a
	.zero		1


	//   ....[88]....
        /*0704*/ 	.word	0x00007c50
        /*0708*/ 	.word	0x000000ff
        /*070c*/ 	.word	0x000001b8
        /*0710*/ 	.short	0x0101
        /*0712*/ 	.byte	0x0a
	.zero		1


	//   ....[89]....
        /*0714*/ 	.word	0x00007c90
        /*0718*/ 	.word	0x000000ff
        /*071c*/ 	.word	0x000001c0
        /*0720*/ 	.short	0x0101
        /*0722*/ 	.byte	0x0a
	.zero		1


	//   ....[90]....
        /*0724*/ 	.word	0x00007ca0
        /*0728*/ 	.word	0x000000ff
        /*072c*/ 	.word	0x000001e8
        /*0730*/ 	.short	0x010a
        /*0732*/ 	.byte	0x0a
	.zero		1


	//   ....[91]....
        /*0734*/ 	.word	0x00008240
        /*0738*/ 	.word	0x00000003
        /*073c*/ 	.word	0x000001e8
        /*0740*/ 	.short	0x010a
        /*0742*/ 	.byte	0xff
	.zero		1


	//   ....[92]....
        /*0744*/ 	.word	0x00008530
        /*0748*/ 	.word	0x00000003
        /*074c*/ 	.word	0x000001b8
        /*0750*/ 	.short	0x0101
        /*0752*/ 	.byte	0xff
	.zero		1


	//   ....[93]....
        /*0754*/ 	.word	0x00008760
        /*0758*/ 	.word	0x00000003
        /*075c*/ 	.word	0x000001e8
        /*0760*/ 	.short	0x0101
        /*0762*/ 	.byte	0xff
	.zero		1


	//   ....[94]....
        /*0764*/ 	.word	0x00008aa0
        /*0768*/ 	.word	0x00000003
        /*076c*/ 	.word	0x000001b8
        /*0770*/ 	.short	0x0101
        /*0772*/ 	.byte	0xff
	.zero		1


	//   ....[95]....
        /*0774*/ 	.word	0x00008ad0
        /*0778*/ 	.word	0x00000003
        /*077c*/ 	.word	0x000001e8
        /*0780*/ 	.short	0x0101
        /*0782*/ 	.byte	0xff
	.zero		1


	//   ....[96]....
        /*0784*/ 	.word	0x00008b40
        /*0788*/ 	.word	0x00000003
        /*078c*/ 	.word	0x000001e8
        /*0790*/ 	.short	0x0101
        /*0792*/ 	.byte	0xff
	.zero		1


	//   ....[97]....
        /*0794*/ 	.word	0x00008b50
        /*0798*/ 	.word	0x00000003
        /*079c*/ 	.word	0x000001d0
        /*07a0*/ 	.short	0x010a
        /*07a2*/ 	.byte	0xff
	.zero		1


	//   ....[98]....
        /*07a4*/ 	.word	0x00008b70
        /*07a8*/ 	.word	0x00000003
        /*07ac*/ 	.word	0x000001f8
        /*07b0*/ 	.short	0x010a
        /*07b2*/ 	.byte	0xff
	.zero		1


	//   ....[99]....
        /*07b4*/ 	.word	0x000091f0
        /*07b8*/ 	.word	0x00000003
        /*07bc*/ 	.word	0x000001b8
        /*07c0*/ 	.short	0x0101
        /*07c2*/ 	.byte	0xff
	.zero		1


	//   ....[100]....
        /*07c4*/ 	.word	0x00009200
        /*07c8*/ 	.word	0x00000003
        /*07cc*/ 	.word	0x000001f0
        /*07d0*/ 	.short	0x0101
        /*07d2*/ 	.byte	0xff
	.zero		1


	//   ....[101]....
        /*07d4*/ 	.word	0x000094e0
        /*07d8*/ 	.word	0x00000003
        /*07dc*/ 	.word	0x000001f8
        /*07e0*/ 	.short	0x010a
        /*07e2*/ 	.byte	0xff
	.zero		1


	//   ....[102]....
        /*07e4*/ 	.word	0x00009540
        /*07e8*/ 	.word	0x00000002
        /*07ec*/ 	.word	0x000001f0
        /*07f0*/ 	.short	0x010a
        /*07f2*/ 	.byte	0xff
	.zero		1


	//   ....[103]....
        /*07f4*/ 	.word	0x000095b0
        /*07f8*/ 	.word	0x00000002
        /*07fc*/ 	.word	0x00000000
        /*0800*/ 	.short	0x010a
        /*0802*/ 	.byte	0xff
	.zero		1


	//   ....[104]....
        /*0804*/ 	.word	0x00009620
        /*0808*/ 	.word	0x00000002
        /*080c*/ 	.word	0x00000010
        /*0810*/ 	.short	0x010a
        /*0812*/ 	.byte	0xff
	.zero		1


	//   ....[105]....
        /*0814*/ 	.word	0x00009690
        /*0818*/ 	.word	0x00000004
        /*081c*/ 	.word	0x00000010
        /*0820*/ 	.short	0x010a
        /*0822*/ 	.byte	0xff
	.zero		1


	//   ....[106]....
        /*0824*/ 	.word	0x00009700
        /*0828*/ 	.word	0x00000005
        /*082c*/ 	.word	0x000001b8
        /*0830*/ 	.short	0x010a
        /*0832*/ 	.byte	0xff
	.zero		1


	//   ....[107]....
        /*0834*/ 	.word	0x00009770
        /*0838*/ 	.word	0x00000005
        /*083c*/ 	.word	0x000001c0
        /*0840*/ 	.short	0x010a
        /*0842*/ 	.byte	0xff
	.zero		1


	//   ....[108]....
        /*0844*/ 	.word	0x000097e0
        /*0848*/ 	.word	0x00000004
        /*084c*/ 	.word	0x00000010
        /*0850*/ 	.short	0x010a
        /*0852*/ 	.byte	0xff
	.zero		1


	//   ....[109]....
        /*0854*/ 	.word	0x00009850
        /*0858*/ 	.word	0x00000002
        /*085c*/ 	.word	0x00000010
        /*0860*/ 	.short	0x010a
        /*0862*/ 	.byte	0xff
	.zero		1


	//   ....[110]....
        /*0864*/ 	.word	0x000098c0
        /*0868*/ 	.word	0x00000002
        /*086c*/ 	.word	0x000001b8
        /*0870*/ 	.short	0x010a
        /*0872*/ 	.byte	0xff
	.zero		1


	//   ....[111]....
        /*0874*/ 	.word	0x00009930
        /*0878*/ 	.word	0x00000002
        /*087c*/ 	.word	0x000001c0
        /*0880*/ 	.short	0x010a
        /*0882*/ 	.byte	0xff
	.zero		1


	//   ....[112]....
        /*0884*/ 	.word	0x000099a0
        /*0888*/ 	.word	0x00000002
        /*088c*/ 	.word	0x000000e0
        /*0890*/ 	.short	0x010a
        /*0892*/ 	.byte	0xff
	.zero		1


	//   ....[113]....
        /*0894*/ 	.word	0x00009a10
        /*0898*/ 	.word	0x00000002
        /*089c*/ 	.word	0x00000008
        /*08a0*/ 	.short	0x010a
        /*08a2*/ 	.byte	0xff
	.zero		1


	//   ....[114]....
        /*08a4*/ 	.word	0x00009a80
        /*08a8*/ 	.word	0x00000002
        /*08ac*/ 	.word	0x000000e0
        /*08b0*/ 	.short	0x010a
        /*08b2*/ 	.byte	0xff
	.zero		1


	//   ....[115]....
        /*08b4*/ 	.word	0x00009af0
        /*08b8*/ 	.word	0x00000002
        /*08bc*/ 	.word	0x000000e0
        /*08c0*/ 	.short	0x010a
        /*08c2*/ 	.byte	0xff
	.zero		1


	//   ....[116]....
        /*08c4*/ 	.word	0x00009b70
        /*08c8*/ 	.word	0x00000002
        /*08cc*/ 	.word	0x000000e0
        /*08d0*/ 	.short	0x010a
        /*08d2*/ 	.byte	0xff
	.zero		1


	//   ....[117]....
        /*08d4*/ 	.word	0x00009be0
        /*08d8*/ 	.word	0x00000002
        /*08dc*/ 	.word	0x000000e0
        /*08e0*/ 	.short	0x010a
        /*08e2*/ 	.byte	0xff
	.zero		1


	//   ....[118]....
        /*08e4*/ 	.word	0x00009c50
        /*08e8*/ 	.word	0x00000002
        /*08ec*/ 	.word	0x00000008
        /*08f0*/ 	.short	0x010a
        /*08f2*/ 	.byte	0xff
	.zero		1


	//   ....[119]....
        /*08f4*/ 	.word	0x00009cc0
        /*08f8*/ 	.word	0x00000000
        /*08fc*/ 	.word	0x000001e8
        /*0900*/ 	.short	0x010a
        /*0902*/ 	.byte	0xff
	.zero		1


	//   ....[120]....
        /*0904*/ 	.word	0x00009d30
        /*0908*/ 	.word	0x00000002
        /*090c*/ 	.word	0x000001b0
        /*0910*/ 	.short	0x010a
        /*0912*/ 	.byte	0xff
	.zero		1


	//   ....[121]....
        /*0914*/ 	.word	0x00009da0
        /*0918*/ 	.word	0x00000004
        /*091c*/ 	.word	0x000001e8
        /*0920*/ 	.short	0x010a
        /*0922*/ 	.byte	0xff
	.zero		1


	//   ....[122]....
        /*0924*/ 	.word	0x00009e10
        /*0928*/ 	.word	0x00000002
        /*092c*/ 	.word	0x000001b0
        /*0930*/ 	.short	0x010a
        /*0932*/ 	.byte	0xff
	.zero		1


	//   ....[123]....
        /*0934*/ 	.word	0x00009e80
        /*0938*/ 	.word	0x00000004
        /*093c*/ 	.word	0x000001e8
        /*0940*/ 	.short	0x010a
        /*0942*/ 	.byte	0xff
	.zero		1


	//   ....[124]....
        /*0944*/ 	.word	0x00009ee0
        /*0948*/ 	.word	0x00000003
        /*094c*/ 	.word	0x000001e8
        /*0950*/ 	.short	0x010a
        /*0952*/ 	.byte	0xff
	.zero		1


	//   ....[125]....
        /*0954*/ 	.word	0x00009f40
        /*0958*/ 	.word	0x00000003
        /*095c*/ 	.word	0x000001d0
        /*0960*/ 	.short	0x010a
        /*0962*/ 	.byte	0xff
	.zero		1


	//   ....[126]....
        /*0964*/ 	.word	0x00009fa0
        /*0968*/ 	.word	0x00000003
        /*096c*/ 	.word	0x000001f8
        /*0970*/ 	.short	0x010a
        /*0972*/ 	.byte	0xff
	.zero		1


	//   ....[127]....
        /*0974*/ 	.word	0x0000a000
        /*0978*/ 	.word	0x00000003
        /*097c*/ 	.word	0x000001f8
        /*0980*/ 	.short	0x010a
        /*0982*/ 	.byte	0xff
	.zero		1


	//----- nvinfo : EIATTR_NUM_MBARRIERS
	.align		4
.L_58:
        /*0984*/ 	.byte	0x03, 0x38
        /*0986*/ 	.short	0x0040


	//----- nvinfo : EIATTR_EXIT_INSTR_OFFSETS
	.align		4
        /*0988*/ 	.byte	0x04, 0x1c
        /*098a*/ 	.short	(.L_60 - .L_59)


	//   ....[0]....
.L_59:
        /*098c*/ 	.word	0x000082b0


	//   ....[1]....
        /*0990*/ 	.word	0x00009510


	//----- nvinfo : EIATTR_INDIRECT_BRANCH_TARGETS
	.align		4
.L_60:
        /*0994*/ 	.byte	0x04, 0x34
        /*0996*/ 	.short	(.L_62 - .L_61)


	//   ....[0]....
.L_61:
        /*0998*/ 	.word	.L_x_114@srel
        /*099c*/ 	.short	0x0
        /*099e*/ 	.short	0x0
        /*09a0*/ 	.word	0x3
        /*09a4*/ 	.word	.L_x_115@srel
        /*09a8*/ 	.word	.L_x_116@srel
        /*09ac*/ 	.word	.L_x_5@srel


	//   ....[1]....
        /*09b0*/ 	.word	.L_x_118@srel
        /*09b4*/ 	.short	0x0
        /*09b6*/ 	.short	0x0
        /*09b8*/ 	.word	0x3
        /*09bc*/ 	.word	.L_x_119@srel
        /*09c0*/ 	.word	.L_x_120@srel
        /*09c4*/ 	.word	.L_x_5@srel


	//   ....[2]....
        /*09c8*/ 	.word	.L_x_122@srel
        /*09cc*/ 	.short	0x0
        /*09ce*/ 	.short	0x0
        /*09d0*/ 	.word	0x3
        /*09d4*/ 	.word	.L_x_123@srel
        /*09d8*/ 	.word	.L_x_124@srel
        /*09dc*/ 	.word	.L_x_5@srel


	//----- nvinfo : EIATTR_REQNTID
	.align		4
.L_62:
        /*09e0*/ 	.byte	0x04, 0x10
        /*09e2*/ 	.short	(.L_64 - .L_63)
.L_63:
        /*09e4*/ 	.word	0x00000200
        /*09e8*/ 	.word	0x00000001
        /*09ec*/ 	.word	0x00000001


	//----- nvinfo : EIATTR_CRS_STACK_SIZE
	.align		4
.L_64:
        /*09f0*/ 	.byte	0x04, 0x1e
        /*09f2*/ 	.short	(.L_66 - .L_65)
.L_65:
        /*09f4*/ 	.word	0x00000000


	//----- nvinfo : EIATTR_CBANK_PARAM_SIZE
	.align		4
.L_66:
        /*09f8*/ 	.byte	0x03, 0x19
        /*09fa*/ 	.short	0x02ac


	//----- nvinfo : EIATTR_PARAM_CBANK
	.align		4
        /*09fc*/ 	.byte	0x04, 0x0a
        /*09fe*/ 	.short	(.L_68 - .L_67)
	.align		4
.L_67:
        /*0a00*/ 	.word	index@(.nv.constant0.kernel_cutlass_kernel_flash_attncuteflash_fwd_sm100FlashAttentionForwardSm100_object_at__tensor0000o6411101213_tensor0000o6411101213_tensor0000o6410111213_tensor0000o6411101213_tensorptrf_0)
        /*0a04*/ 	.short	0x0380
        /*0a06*/ 	.short	0x02ac


	//----- nvinfo : EIATTR_SW_WAR
	.align		4
.L_68:
        /*0a08*/ 	.byte	0x04, 0x36
        /*0a0a*/ 	.short	(.L_70 - .L_69)
.L_69:
        /*0a0c*/ 	.word	0x00000008
.L_70:


//--------------------- .nv.compat                --------------------------
	.section	.nv.compat,"",@"SHT_CUDA_COMPAT_INFO"
	.align	4
        /*0000*/ 	.byte	0x02, 0x02, 0x02, 0x00, 0x02, 0x05, 0x05, 0x00, 0x02, 0x03, 0x01, 0x00, 0x02, 0x06, 0x01, 0x00


//--------------------- .nv.callgraph             --------------------------
	.section	.nv.callgraph,"",@"SHT_CUDA_CALLGRAPH"
	.align	4
	.sectionentsize	8
	.align		4
        /*0000*/ 	.word	0x00000000
	.align		4
        /*0004*/ 	.word	0xffffffff
	.align		4
        /*0008*/ 	.word	0x00000000
	.align		4
        /*000c*/ 	.word	0xfffffffe
	.align		4
        /*0010*/ 	.word	0x00000000
	.align		4
        /*0014*/ 	.word	0xfffffffd
	.align		4
        /*0018*/ 	.word	0x00000000
	.align		4
        /*001c*/ 	.word	0xfffffffc


//--------------------- .nv.constant2.kernel_cutlass_kernel_flash_attncuteflash_fwd_sm100FlashAttentionForwardSm100_object_at__tensor0000o6411101213_tensor0000o6411101213_tensor0000o6410111213_tensor0000o6411101213_tensorptrf_0 --------------------------
	.section	.nv.constant2.kernel_cutlass_kernel_flash_attncuteflash_fwd_sm100FlashAttentionForwardSm100_object_at__tensor0000o6411101213_tensor0000o6411101213_tensor0000o6410111213_tensor0000o6411101213_tensorptrf_0,"a",@progbits
	.sectionflags	@""
	.align	4
.nv.constant2.kernel_cutlass_kernel_flash_attncuteflash_fwd_sm100FlashAttentionForwardSm100_object_at__tensor0000o6411101213_tensor0000o6411101213_tensor0000o6410111213_tensor0000o6411101213_tensorptrf_0:
        /*0000*/ 	.byte	0xf0, 0x07, 0x00, 0x00, 0xc0, 0x07, 0x00, 0x00, 0x00, 0x35, 0x00, 0x00, 0xb0, 0x08, 0x00, 0x00
        /*0010*/ 	.byte	0x80, 0x08, 0x00, 0x00, 0x00, 0x35, 0x00, 0x00, 0xa0, 0x0d, 0x00, 0x00, 0x60, 0x09, 0x00, 0x00
        /*0020*/ 	.byte	0x00, 0x35, 0x00, 0x00


//--------------------- .text.kernel_cutlass_kernel_flash_attncuteflash_fwd_sm100FlashAttentionForwardSm100_object_at__tensor0000o6411101213_tensor0000o6411101213_tensor0000o6410111213_tensor0000o6411101213_tensorptrf_0 --------------------------
	.section	.text.kernel_cutlass_kernel_flash_attncuteflash_fwd_sm100FlashAttentionForwardSm100_object_at__tensor0000o6411101213_tensor0000o6411101213_tensor0000o6410111213_tensor0000o6411101213_tensorptrf_0,"ax",@progbits
	.align	128
        .global         kernel_cutlass_kernel_flash_attncuteflash_fwd_sm100FlashAttentionForwardSm100_object_at__tensor0000o6411101213_tensor0000o6411101213_tensor0000o6410111213_tensor0000o6411101213_tensorptrf_0
        .type           kernel_cutlass_kernel_flash_attncuteflash_fwd_sm100FlashAttentionForwardSm100_object_at__tensor0000o6411101213_tensor0000o6411101213_tensor0000o6410111213_tensor0000o6411101213_tensorptrf_0,@function
        .size           kernel_cutlass_kernel_flash_attncuteflash_fwd_sm100FlashAttentionForwardSm100_object_at__tensor0000o6411101213_tensor0000o6411101213_tensor0000o6410111213_tensor0000o6411101213_tensorptrf_0,(.L_x_128 - kernel_cutlass_kernel_flash_attncuteflash_fwd_sm100FlashAttentionForwardSm100_object_at__tensor0000o6411101213_tensor0000o6411101213_tensor0000o6410111213_tensor0000o6411101213_tensorptrf_0)
        .other          kernel_cutlass_kernel_flash_attncuteflash_fwd_sm100FlashAttentionForwardSm100_object_at__tensor0000o6411101213_tensor0000o6411101213_tensor0000o6410111213_tensor0000o6411101213_tensorptrf_0,@"STO_CUDA_ENTRY STV_DEFAULT"
kernel_cutlass_kernel_flash_attncuteflash_fwd_sm100FlashAttentionForwardSm100_object_at__tensor0000o6411101213_tensor0000o6411101213_tensor0000o6410111213_tensor0000o6411101213_tensorptrf_0:
.text.kernel_cutlass_kernel_flash_attncuteflash_fwd_sm100FlashAttentionForwardSm100_object_at__tensor0000o6411101213_tensor0000o6411101213_tensor0000o6410111213_tensor0000o6411101213_tensorptrf_0:
[----:B------:R-:W1:Y:S01]  /*0000*/  LDC R1, c[0x0][0x37c] ;  /* 0x0000df00ff017b82 */ /* 0x000e620000000800 */
[----:B------:R-:W2:Y:S07]  /*0010*/  S2R R0, SR_TID.X ;  /* 0x0000000000007919 */ /* 0x000eae0000002100 */
[----:B------:R-:W3:Y:S01]  /*0020*/  S2UR UR6, SR_CTAID.X ;  /* 0x00000000000679c3 */ /* 0x000ee20000002500 */
[----:B------:R-:W4:Y:S01]  /*0030*/  LDCU.U8 UR5, c[0x0][0x614] ;  /* 0x0000c280ff0577ac */ /* 0x000f220008000000 */
[----:B--2---:R-:W-:-:S04]  /*0040*/  SHF.R.U32.HI R0, RZ, 0x5, R0 ;  /* 0x00000005ff007819 */ /* 0x004fc80000011600 */
[----:B------:R-:W-:-:S13]  /*0050*/  ISETP.NE.AND P0, PT, R0, RZ, PT ;  /* 0x000000ff0000720c */ /* 0x000fda0003f05270 */
[----:B-1-34-:R-:W-:Y:S05]  /*0060*/  @P0 BRA `(.L_x_0) ;  /* 0x0000000400980947 */ /* 0x01afea0003800000 */
[----:B------:R-:W1:Y:S01]  /*0070*/  S2UR UR11, SR_CgaCtaId ;  /* 0x00000000000b79c3 */ /* 0x000e620000008800 */
[----:B------:R-:W2:Y:S01]  /*0080*/  LDCU.64 UR14, c[0x0][0x348] ;  /* 0x00006900ff0e77ac */ /* 0x000ea20008000a00 */
[----:B------:R-:W-:Y:S01]  /*0090*/  UMOV UR12, 0x400 ;  /* 0x00000400000c7882 */ /* 0x000fe20000000000 */
[----:B------:R-:W-:Y:S01]  /*00a0*/  UMOV UR10, 0x1 ;  /* 0x00000001000a7882 */ /* 0x000fe20000000000 */
[----:B------:R-:W-:Y:S01]  /*00b0*/  UMOV UR9, 0x100 ;  /* 0x0000010000097882 */ /* 0x000fe20000000000 */
[----:B------:R-:W-:Y:S01]  /*00c0*/  UMOV UR8, 0x4 ;  /* 0x0000000400087882 */ /* 0x000fe20000000000 */
[----:B------:R-:W-:-:S04]  /*00d0*/  UIADD3 UR22, UPT, UPT, -UR9, 0x100000, URZ ;  /* 0x0010000009167890 */ /* 0x000fc8000fffe1ff */
[----:B------:R-:W-:Y:S02]  /*00e0*/  USHF.L.U32 UR23, UR22, 0xb, URZ ;  /* 0x0000000b16177899 */ /* 0x000fe400080006ff */
[----:B------:R-:W-:Y:S01]  /*00f0*/  USHF.L.U32 UR22, UR22, 0x1, URZ ;  /* 0x0000000116167899 */ /* 0x000fe200080006ff */
[----:B------:R-:W-:Y:S01]  /*0100*/  UMOV UR7, 0x80 ;  /* 0x0000008000077882 */ /* 0x000fe20000000000 */
[----:B------:R-:W-:-:S04]  /*0110*/  UIADD3 UR8, UPT, UPT, -UR8, 0x100000, URZ ;  /* 0x0010000008087890 */ /* 0x000fc8000fffe1ff */
[----:B------:R-:W-:Y:S02]  /*0120*/  USHF.L.U32 UR9, UR8, 0xb, URZ ;  /* 0x0000000b08097899 */ /* 0x000fe400080006ff */
[----:B------:R-:W-:Y:S01]  /*0130*/  USHF.L.U32 UR8, UR8, 0x1, URZ ;  /* 0x0000000108087899 */ /* 0x000fe200080006ff */
[----:B------:R-:W-:Y:S01]  /*0140*/  UMOV UR4, 0x20 ;  /* 0x0000002000047882 */ /* 0x000fe20000000000 */
[----:B------:R-:W-:-:S04]  /*0150*/  UIADD3 UR24, UPT, UPT, -UR7, 0x100000, URZ ;  /* 0x0010000007187890 */ /* 0x000fc8000fffe1ff */
[----:B------:R-:W-:Y:S02]  /*0160*/  USHF.L.U32 UR25, UR24, 0xb, URZ ;  /* 0x0000000b18197899 */ /* 0x000fe400080006ff */
[----:B------:R-:W-:Y:S02]  /*0170*/  USHF.L.U32 UR24, UR24, 0x1, URZ ;  /* 0x0000000118187899 */ /* 0x000fe400080006ff */
[----:B------:R-:W-:-:S04]  /*0180*/  UIADD3 UR26, UPT, UPT, -UR4, 0x100000, URZ ;  /* 0x00100000041a7890 */ /* 0x000fc8000fffe1ff */
[----:B------:R-:W-:Y:S02]  /*0190*/  USHF.L.U32 UR27, UR26, 0xb, URZ ;  /* 0x0000000b1a1b7899 */ /* 0x000fe400080006ff */
[----:B------:R-:W-:Y:S02]  /*01a0*/  USHF.L.U32 UR26, UR26, 0x1, URZ ;  /* 0x000000011a1a7899 */ /* 0x000fe400080006ff */
[----:B--2---:R-:W-:Y:S02]  /*01b0*/  UIADD3 UR20, UP3, UPT, UR14, 0x80, URZ ;  /* 0x000000800e147890 */ /* 0x004fe4000ff7e0ff */
[----:B------:R-:W-:Y:S02]  /*01c0*/  UIADD3 UR18, UP2, UPT, UR14, 0x100, URZ ;  /* 0x000001000e127890 */ /* 0x000fe4000ff5e0ff */
[----:B------:R-:W-:Y:S02]  /*01d0*/  UIADD3 UR16, UP1, UPT, UR14, 0x180, URZ ;  /* 0x000001800e107890 */ /* 0x000fe4000ff3e0ff */
[----:B------:R-:W-:-:S02]  /*01e0*/  UIADD3 UR14, UP0, UPT, UR14, 0x200, URZ ;  /* 0x000002000e0e7890 */ /* 0x000fc4000ff1e0ff */
[----:B-1----:R-:W-:Y:S02]  /*01f0*/  ULEA UR11, UR11, UR12, 0x18 ;  /* 0x0000000c0b0b7291 */ /* 0x002fe4000f8ec0ff */
[----:B------:R-:W-:-:S04]  /*0200*/  UIADD3 UR12, UPT, UPT, -UR10, 0x100000, URZ ;  /* 0x001000000a0c7890 */ /* 0x000fc8000fffe1ff */
[----:B------:R-:W-:Y:S02]  /*0210*/  USHF.L.U32 UR13, UR12, 0xb, URZ ;  /* 0x0000000b0c0d7899 */ /* 0x000fe400080006ff */
[----:B------:R-:W-:Y:S02]  /*0220*/  USHF.L.U32 UR12, UR12, 0x1, URZ ;  /* 0x000000010c0c7899 */ /* 0x000fe400080006ff */
[----:B------:R-:W-:Y:S02]  /*0230*/  UIADD3.X UR21, UPT, UPT, URZ, UR15, URZ, UP3, !UPT ;  /* 0x0000000fff157290 */ /* 0x000fe40009ffe4ff */
[----:B------:R-:W-:Y:S02]  /*0240*/  UIADD3.X UR19, UPT, UPT, URZ, UR15, URZ, UP2, !UPT ;  /* 0x0000000fff137290 */ /* 0x000fe400097fe4ff */
[----:B------:R-:W-:Y:S02]  /*0250*/  UIADD3.X UR17, UPT, UPT, URZ, UR15, URZ, UP1, !UPT ;  /* 0x0000000fff117290 */ /* 0x000fe40008ffe4ff */
[----:B------:R-:W-:-:S03]  /*0260*/  UIADD3.X UR15, UPT, UPT, URZ, UR15, URZ, UP0, !UPT ;  /* 0x0000000fff0f7290 */ /* 0x000fc600087fe4ff */
[----:B------:R1:W-:Y:S02]  /*0270*/  UTMACCTL.PF [UR20] ;  /* 0x00000000140079b9 */ /* 0x0003e40008040000 */
[----:B------:R1:W-:Y:S02]  /*0280*/  UTMACCTL.PF [UR18] ;  /* 0x00000000120079b9 */ /* 0x0003e40008040000 */
[----:B------:R1:W-:Y:S02]  /*0290*/  UTMACCTL.PF [UR16] ;  /* 0x00000000100079b9 */ /* 0x0003e40008040000 */
[----:B------:R1:W-:Y:S01]  /*02a0*/  UTMACCTL.PF [UR14] ;  /* 0x000000000e0079b9 */ /* 0x0003e20008040000 */
[----:B------:R-:W2:Y:S02]  /*02b0*/  FENCE.VIEW.ASYNC.S ;  /* 0x00000000000073c6 */ /* 0x000ea40000000000 */
[----:B--2---:R1:W2:Y:S01]  /*02c0*/  SYNCS.EXCH.64 URZ, [UR11], UR12 ;  /* 0x0000000c0bff75b2 */ /* 0x0042a20008000100 */
[----:B------:R1:W3:Y:S01]  /*02d0*/  SYNCS.EXCH.64 URZ, [UR11+0x8], UR12 ;  /* 0x0000080c0bff75b2 */ /* 0x0002e20008000100 */
[----:B------:R1:W4:Y:S01]  /*02e0*/  SYNCS.EXCH.64 URZ, [UR11+0x10], UR12 ;  /* 0x0000100c0bff75b2 */ /* 0x0003220008000100 */
[----:B------:R1:W5:Y:S01]  /*02f0*/  SYNCS.EXCH.64 URZ, [UR11+0x18], UR12 ;  /* 0x0000180c0bff75b2 */ /* 0x0003620008000100 */
[----:B------:R1:W1:Y:S01]  /*0300*/  SYNCS.EXCH.64 URZ, [UR11+0x20], UR12 ;  /* 0x0000200c0bff75b2 */ /* 0x0002620008000100 */
        /* <DEDUP_REMOVED lines=59> */
[----:B--2345:R-:W-:Y:S01]  /*06c0*/  NOP ;  /* 0x0000000000007918 */ /* 0x03cfe20000000000 */
.L_x_0:
[----:B------:R-:W-:Y:S01]  /*06d0*/  ISETP.GT.AND P0, PT, R0, 0xb, PT ;  /* 0x0000000b0000780c */ /* 0x000fe20003f04270 */
[----:B------:R-:W-:Y:S01]  /*06e0*/  NOP ;  /* 0x0000000000007918 */ /* 0x000fe20000000000 */
[----:B-1----:R-:W1:Y:S01]  /*06f0*/  LDCU.U8 UR14, c[0x0][0x615] ;  /* 0x0000c2a0ff0e77ac */ /* 0x002e620008000000 */
[----:B------:R-:W2:Y:S01]  /*0700*/  LDCU.U8 UR4, c[0x0][0x620] ;  /* 0x0000c400ff0477ac */ /* 0x000ea20008000000 */
[----:B------:R-:W3:Y:S01]  /*0710*/  LDCU.U8 UR7, c[0x0][0x621] ;  /* 0x0000c420ff0777ac */ /* 0x000ee20008000000 */
[----:B------:R-:W-:Y:S08]  /*0720*/  BAR.SYNC.DEFER_BLOCKING 0x0 ;  /* 0x0000000000007b1d */ /* 0x000ff00000010000 */
[----:B------:R-:W-:Y:S05]  /*0730*/  @P0 BRA `(.L_x_1) ;  /* 0x0000000000680947 */ /* 0x000fea0003800000 */
[----:B------:R-:W-:-:S13]  /*0740*/  ISETP.GT.AND P0, PT, R0, 0x5, PT ;  /* 0x000000050000780c */ /* 0x000fda0003f04270 */
[----:B------:R-:W-:Y:S05]  /*0750*/  @P0 BRA `(.L_x_2) ;  /* 0x0000000000300947 */ /* 0x000fea0003800000 */
[----:B------:R-:W-:-:S05]  /*0760*/  IMAD.MOV.U32 R3, RZ, RZ, -0x4 ;  /* 0xfffffffcff037424 */ /* 0x000fca00078e00ff */
[----:B------:R-:W-:-:S05]  /*0770*/  VIADDMNMX.U32 R3, R0, R3, 0x2, PT ;  /* 0x0000000200037446 */ /* 0x000fca0003800003 */
[----:B------:R-:W-:-:S04]  /*0780*/  IMAD.SHL.U32 R4, R3, 0x4, RZ ;  /* 0x0000000403047824 */ /* 0x000fc800078e00ff */
[----:B------:R-:W4:Y:S02]  /*0790*/  LDC R2, c[0x2][R4] ;  /* 0x0080000004027b82 */ /* 0x000f240000000800 */
[----:B----4-:R-:W-:-:S04]  /*07a0*/  SHF.R.S32.HI R3, RZ, 0x1f, R2 ;  /* 0x0000001fff037819 */ /* 0x010fc80000011402 */
.L_x_114:
[----:B-123--:R-:W-:Y:S05]  /*07b0*/  BRX R2 -0x7c0                                                                                                                                                                                                      (*"BRANCH_TARGETS .L_x_115,.L_x_116,.L_x_5"*) ;  /* 0xfffffff802107949 */ /* 0x00efea000383ffff */
.L_x_116:
[----:B------:R-:W-:-:S08]  /*07c0*/  NOP ;  /* 0x0000000000007918 */ /* 0x000fd00000000000 */
[----:B------:R-:W1:-:S00]  /*07d0*/  USETMAXREG.DEALLOC.CTAPOOL 0x50 ;  /* 0x00000050000079c8 */ /* 0x000e4000080e0500 */
[----:B-1----:R-:W-:Y:S05]  /*07e0*/  BRA `(.L_x_3) ;  /* 0x0000007800a07947 */ /* 0x002fea0003800000 */
.L_x_115:
[----:B------:R-:W-:-:S08]  /*07f0*/  NOP ;  /* 0x0000000000007918 */ /* 0x000fd00000000000 */
[----:B------:R-:W1:-:S00]  /*0800*/  USETMAXREG.DEALLOC.CTAPOOL 0x50 ;  /* 0x00000050000079c8 */ /* 0x000e4000080e0500 */
[----:B-1----:R-:W-:Y:S05]  /*0810*/  BRA `(.L_x_3) ;  /* 0x0000007800947947 */ /* 0x002fea0003800000 */
.L_x_2:
[----:B------:R-:W-:-:S05]  /*0820*/  IMAD.MOV.U32 R3, RZ, RZ, -0x6 ;  /* 0xfffffffaff037424 */ /* 0x000fca00078e00ff */
[----:B------:R-:W-:-:S05]  /*0830*/  VIADDMNMX.U32 R3, R0, R3, 0x2, PT ;  /* 0x0000000200037446 */ /* 0x000fca0003800003 */
[----:B------:R-:W-:-:S04]  /*0840*/  IMAD.SHL.U32 R4, R3, 0x4, RZ ;  /* 0x0000000403047824 */ /* 0x000fc800078e00ff */
[----:B------:R-:W4:Y:S02]  /*0850*/  LDC R2, c[0x2][R4+0xc] ;  /* 0x0080030004027b82 */ /* 0x000f240000000800 */
[----:B----4-:R-:W-:-:S04]  /*0860*/  SHF.R.S32.HI R3, RZ, 0x1f, R2 ;  /* 0x0000001fff037819 */ /* 0x010fc80000011402 */
.L_x_118:
[----:B-123--:R-:W-:Y:S05]  /*0870*/  BRX R2 -0x880                                                                                                                                                                                                      (*"BRANCH_TARGETS .L_x_119,.L_x_120,.L_x_5"*) ;  /* 0xfffffff402e07949 */ /* 0x00efea000383ffff */
.L_x_120:
[----:B------:R-:W-:-:S08]  /*0880*/  NOP ;  /* 0x0000000000007918 */ /* 0x000fd00000000000 */
[----:B------:R-:W1:-:S00]  /*0890*/  USETMAXREG.DEALLOC.CTAPOOL 0x50 ;  /* 0x00000050000079c8 */ /* 0x000e4000080e0500 */
[----:B-1----:R-:W-:Y:S05]  /*08a0*/  BRA `(.L_x_3) ;  /* 0x0000007800707947 */ /* 0x002fea0003800000 */
.L_x_119:
[----:B------:R-:W-:-:S08]  /*08b0*/  NOP ;  /* 0x0000000000007918 */ /* 0x000fd00000000000 */
[----:B------:R-:W1:-:S00]  /*08c0*/  USETMAXREG.DEALLOC.CTAPOOL 0x50 ;  /* 0x00000050000079c8 */ /* 0x000e4000080e0500 */
[----:B-1----:R-:W-:Y:S05]  /*08d0*/  BRA `(.L_x_3) ;  /* 0x0000007800647947 */ /* 0x002fea0003800000 */
.L_x_1:
[----:B------:R-:W-:-:S13]  /*08e0*/  ISETP.GT.AND P0, PT, R0, 0xd, PT ;  /* 0x0000000d0000780c */ /* 0x000fda0003f04270 */
[----:B------:R-:W-:Y:S05]  /*08f0*/  @P0 BRA `(.L_x_4) ;  /* 0x00000018004c0947 */ /* 0x000fea0003800000 */
[----:B------:R-:W-:-:S05]  /*0900*/  IMAD.MOV.U32 R3, RZ, RZ, -0xc ;  /* 0xfffffff4ff037424 */ /* 0x000fca00078e00ff */
[----:B------:R-:W-:-:S05]  /*0910*/  VIADDMNMX.U32 R3, R0, R3, 0x2, PT ;  /* 0x0000000200037446 */ /* 0x000fca0003800003 */
[----:B------:R-:W-:-:S04]  /*0920*/  IMAD.SHL.U32 R4, R3, 0x4, RZ ;  /* 0x0000000403047824 */ /* 0x000fc800078e00ff */
[----:B------:R-:W4:Y:S02]  /*0930*/  LDC R2, c[0x2][R4+0x18] ;  /* 0x0080060004027b82 */ /* 0x000f240000000800 */
[----:B----4-:R-:W-:-:S04]  /*0940*/  SHF.R.S32.HI R3, RZ, 0x1f, R2 ;  /* 0x0000001fff037819 */ /* 0x010fc80000011402 */
.L_x_122:
[----:B-123--:R-:W-:Y:S05]  /*0950*/  BRX R2 -0x960                                                                                                                                                                                                      (*"BRANCH_TARGETS .L_x_123,.L_x_124,.L_x_5"*) ;  /* 0xfffffff402a87949 */ /* 0x00efea000383ffff */
.L_x_124:
[----:B------:R-:W-:-:S08]  /*0960*/  NOP ;  /* 0x0000000000007918 */ /* 0x000fd00000000000 */
[----:B------:R-:W1:-:S00]  /*0970*/  USETMAXREG.DEALLOC.CTAPOOL 0x50 ;  /* 0x00000050000079c8 */ /* 0x000e4000080e0500 */
[----:B------:R-:W2:Y:S01]  /*0980*/  LDCU UR8, c[0x0][0x610] ;  /* 0x0000c200ff0877ac */ /* 0x000ea20008000800 */
[----:B------:R-:W3:Y:S01]  /*0990*/  LDCU UR12, c[0x0][0x61c] ;  /* 0x0000c380ff0c77ac */ /* 0x000ee20008000800 */
[----:B--2---:R-:W-:-:S04]  /*09a0*/  UIMAD.WIDE.U32 UR8, UR6, UR8, URZ ;  /* 0x00000008060872a5 */ /* 0x004fc8000f8e00ff */
[----:B------:R-:W-:-:S04]  /*09b0*/  UIADD3 UR8, UPT, UPT, UR6, -UR9, URZ ;  /* 0x8000000906087290 */ /* 0x000fc8000fffe0ff */
[----:B------:R-:W-:-:S04]  /*09c0*/  USHF.R.U32.HI UR8, URZ, UR5, UR8 ;  /* 0x00000005ff087299 */ /* 0x000fc80008011608 */
[----:B------:R-:W-:-:S04]  /*09d0*/  UIADD3 UR8, UPT, UPT, UR9, UR8, URZ ;  /* 0x0000000809087290 */ /* 0x000fc8000fffe0ff */
[----:B------:R-:W-:-:S04]  /*09e0*/  USHF.R.U32.HI UR11, URZ, UR14, UR8 ;  /* 0x0000000eff0b7299 */ /* 0x000fc80008011608 */
[----:B---3--:R-:W-:-:S03]  /*09f0*/  UIMAD.WIDE.U32 UR12, UR11, UR12, URZ ;  /* 0x0000000c0b0c72a5 */ /* 0x008fc6000f8e00ff */
[----:B------:R-:W2:Y:S04]  /*0a00*/  LDCU UR8, c[0x0][0x624] ;  /* 0x0000c480ff0877ac */ /* 0x000ea80008000800 */
[----:B------:R-:W-:Y:S02]  /*0a10*/  UMOV UR9, UR13 ;  /* 0x0000000d00097c82 */ /* 0x000fe40008000000 */
[----:B------:R-:W-:-:S04]  /*0a20*/  UIADD3 UR12, UPT, UPT, UR11, -UR9, URZ ;  /* 0x800000090b0c7290 */ /* 0x000fc8000fffe0ff */
[----:B------:R-:W-:-:S04]  /*0a30*/  USHF.R.U32.HI UR12, URZ, UR4, UR12 ;  /* 0x00000004ff0c7299 */ /* 0x000fc8000801160c */
[----:B------:R-:W-:Y:S02]  /*0a40*/  UIADD3 UR12, UPT, UPT, UR9, UR12, URZ ;  /* 0x0000000c090c7290 */ /* 0x000fe4000fffe0ff */
[----:B--2---:R-:W-:-:S09]  /*0a50*/  UISETP.GE.AND UP0, UPT, UR6, UR8, UPT ;  /* 0x000000080600728c */ /* 0x004fd2000bf06270 */
[----:B-1----:R-:W-:Y:S05]  /*0a60*/  BRA.U UP0, `(.L_x_5) ;  /* 0x0000002900a47547 */ /* 0x002fea000b800000 */
[----:B------:R-:W1:Y:S01]  /*0a70*/  S2UR UR19, SR_CgaCtaId ;  /* 0x00000000001379c3 */ /* 0x000e620000008800 */
[----:B------:R-:W2:Y:S01]  /*0a80*/  LDCU UR10, c[0x0][0x60c] ;  /* 0x0000c180ff0a77ac */ /* 0x000ea20008000800 */
[----:B------:R-:W-:Y:S01]  /*0a90*/  HFMA2 R4, -RZ, RZ, 0, 0 ;  /* 0x00000000ff047431 */ /* 0x000fe200000001ff */
[----:B------:R-:W-:Y:S01]  /*0aa0*/  MOV R3, 0x1 ;  /* 0x0000000100037802 */ /* 0x000fe20000000f00 */
[----:B------:R-:W3:Y:S01]  /*0ab0*/  LDCU.64 UR22, c[0x0][0x348] ;  /* 0x00006900ff1677ac */ /* 0x000ee20008000a00 */
[----:B------:R-:W4:Y:S01]  /*0ac0*/  LDCU UR8, c[0x0][0x618] ;  /* 0x0000c300ff0877ac */ /* 0x000f220008000800 */
[----:B------:R-:W-:Y:S02]  /*0ad0*/  USHF.R.U32.HI UR12, URZ, UR7, UR12 ;  /* 0x00000007ff0c7299 */ /* 0x000fe4000801160c */
[----:B------:R-:W-:Y:S02]  /*0ae0*/  UIADD3 UR24, UPT, UPT, -UR11, URZ, URZ ;  /* 0x000000ff0b187290 */ /* 0x000fe4000fffe1ff */
[----:B------:R-:W-:Y:S01]  /*0af0*/  UIADD3 UR9, UPT, UPT, -UR12, URZ, URZ ;  /* 0x000000ff0c097290 */ /* 0x000fe2000fffe1ff */
[----:B------:R-:W-:Y:S01]  /*0b00*/  UMOV UR21, 0x400 ;  /* 0x0000040000157882 */ /* 0x000fe20000000000 */
[----:B--2---:R-:W-:Y:S01]  /*0b10*/  UIMAD UR10, UR24, UR10, UR6 ;  /* 0x0000000a180a72a4 */ /* 0x004fe2000f8e0206 */
[----:B------:R-:W2:Y:S01]  /*0b20*/  LDCU UR20, c[0x0][0x370] ;  /* 0x00006e00ff1477ac */ /* 0x000ea20008000800 */
[----:B---3--:R-:W-:-:S02]  /*0b30*/  UIADD3 UR24, UP0, UPT, UR22, 0x200, URZ ;  /* 0x0000020016187890 */ /* 0x008fc4000ff1e0ff */
[----:B-1----:R-:W-:Y:S02]  /*0b40*/  ULEA UR19, UR19, UR21, 0x18 ;  /* 0x0000001513137291 */ /* 0x002fe4000f8ec0ff */
[----:B----4-:R-:W-:Y:S01]  /*0b50*/  UIMAD UR11, UR9, UR8, UR11 ;  /* 0x00000008090b72a4 */ /* 0x010fe2000f8e020b */
[----:B------:R-:W1:Y:S01]  /*0b60*/  LDCU UR13, c[0x0][0x624] ;  /* 0x0000c480ff0d77ac */ /* 0x000e620008000800 */
[----:B------:R-:W3:Y:S01]  /*0b70*/  LDCU UR18, c[0x0][0x610] ;  /* 0x0000c200ff1277ac */ /* 0x000ee20008000800 */
[----:B------:R-:W4:Y:S01]  /*0b80*/  LDCU UR15, c[0x0][0x60c] ;  /* 0x0000c180ff0f77ac */ /* 0x000f220008000800 */
[----:B------:R-:W5:Y:S01]  /*0b90*/  LDCU.64 UR16, c[0x0][0x618] ;  /* 0x0000c300ff1077ac */ /* 0x000f620008000a00 */
[----:B------:R-:W-:Y:S02]  /*0ba0*/  UIADD3.X UR25, UPT, UPT, URZ, UR23, URZ, UP0, !UPT ;  /* 0x00000017ff197290 */ /* 0x000fe400087fe4ff */
[----:B------:R-:W-:Y:S01]  /*0bb0*/  UIADD3 UR8, UPT, UPT, UR19, 0x800, URZ ;  /* 0x0000080013087890 */ /* 0x000fe2000fffe0ff */
[----:B------:R-:W-:Y:S01]  /*0bc0*/  UMOV UR22, UR6 ;  /* 0x0000000600167c82 */ /* 0x000fe20008000000 */
[----:B------:R-:W-:-:S10]  /*0bd0*/  UMOV UR9, URZ ;  /* 0x000000ff00097c82 */ /* 0x000fd40008000000 */
.L_x_7:
[----:B------:R-:W-:Y:S01]  /*0be0*/  SHF.L.U32 R6, R4, 0x1f, RZ ;  /* 0x0000001f04067819 */ /* 0x000fe200000006ff */
[----:B--2---:R-:W-:Y:S02]  /*0bf0*/  UIADD3 UR22, UPT, UPT, UR20, UR22, URZ ;  /* 0x0000001614167290 */ /* 0x004fe4000fffe0ff */
[----:B------:R-:W-:Y:S01]  /*0c00*/  USHF.L.U32 UR10, UR10, 0x7, URZ ;  /* 0x000000070a0a7899 */ /* 0x000fe200080006ff */
[----:B------:R-:W2:Y:S01]  /*0c10*/  SYNCS.PHASECHK.TRANS64.TRYWAIT P0, [UR19+0x1f0], R6 ;  /* 0x0001f006ff0075a7 */ /* 0x000ea20008001113 */
[----:B---3--:R-:W-:-:S07]  /*0c20*/  UIMAD.WIDE.U32 UR26, UR22, UR18, URZ ;  /* 0x00000012161a72a5 */ /* 0x008fce000f8e00ff */
[----:B------:R-:W-:Y:S02]  /*0c30*/  UMOV UR23, UR27 ;  /* 0x0000001b00177c82 */ /* 0x000fe40008000000 */
[----:B------:R-:W-:-:S04]  /*0c40*/  UIADD3 UR21, UPT, UPT, UR22, -UR23, URZ ;  /* 0x8000001716157290 */ /* 0x000fc8000fffe0ff */
[----:B------:R-:W-:Y:S01]  /*0c50*/  USHF.R.U32.HI UR21, URZ, UR5, UR21 ;  /* 0x00000005ff157299 */ /* 0x000fe20008011615 */
[----:B-12---:R-:W-:Y:S11]  /*0c60*/  @!P0 BRA `(.L_x_6) ;  /* 0x00000088002c8947 */ /* 0x006ff60003800000 */
.L_x_62:
[----:B------:R3:W-:Y:S01]  /*0c70*/  UTMASTG.4D [UR8], [UR24], desc[URZ] ;  /* 0x0000ff08180073b5 */ /* 0x0007e20008019000 */
[----:B------:R-:W-:Y:S01]  /*0c80*/  UIADD3 UR21, UPT, UPT, UR23, UR21, URZ ;  /* 0x0000001517157290 */ /* 0x000fe2000fffe0ff */
[----:B------:R-:W-:Y:S01]  /*0c90*/  LOP3.LUT R4, R4, 0x1, RZ, 0x3c, !PT ;  /* 0x0000000104047812 */ /* 0x000fe200078e3cff */
[----:B-1----:R-:W-:Y:S02]  /*0ca0*/  UISETP.GE.AND UP0, UPT, UR22, UR13, UPT ;  /* 0x0000000d1600728c */ /* 0x002fe4000bf06270 */
[----:B------:R-:W-:Y:S01]  /*0cb0*/  USHF.R.U32.HI UR21, URZ, UR14, UR21 ;  /* 0x0000000eff157299 */ /* 0x000fe20008011615 */
[----:B------:R0:W-:Y:S03]  /*0cc0*/  UTMACMDFLUSH ;  /* 0x00000000000079b7 */ /* 0x0001e60000000000 */
[----:B-----5:R-:W-:-:S04]  /*0cd0*/  UIMAD.WIDE.U32 UR26, UR21, UR17, URZ ;  /* 0x00000011151a72a5 */ /* 0x020fc8000f8e00ff */
[----:B------:R-:W-:-:S04]  /*0ce0*/  UIADD3 UR23, UPT, UPT, UR21, -UR27, URZ ;  /* 0x8000001b15177290 */ /* 0x000fc8000fffe0ff */
[----:B------:R-:W-:-:S04]  /*0cf0*/  USHF.R.U32.HI UR23, URZ, UR4, UR23 ;  /* 0x00000004ff177299 */ /* 0x000fc80008011617 */
[----:B------:R-:W-:Y:S01]  /*0d00*/  UIADD3 UR23, UPT, UPT, UR27, UR23, URZ ;  /* 0x000000171b177290 */ /* 0x000fe2000fffe0ff */
[----:B------:R-:W-:-:S04]  /*0d10*/  DEPBAR.LE SB0, 0x0 ;  /* 0x000080000000791a */ /* 0x000fc80000000000 */
[----:B------:R1:W-:Y:S01]  /*0d20*/  SYNCS.ARRIVE.TRANS64.ART0 RZ, [UR19+0x1f8], R3 ;  /* 0x0001f803ffff79a7 */ /* 0x0003e20008500013 */
[----:B---3--:R-:W-:Y:S02]  /*0d30*/  USHF.R.U32.HI UR12, URZ, UR7, UR23 ;  /* 0x00000007ff0c7299 */ /* 0x008fe40008011617 */
[----:B------:R-:W-:Y:S02]  /*0d40*/  UIADD3 UR10, UPT, UPT, -UR21, URZ, URZ ;  /* 0x000000ff150a7290 */ /* 0x000fe4000fffe1ff */
[----:B------:R-:W-:Y:S02]  /*0d50*/  UIADD3 UR11, UPT, UPT, -UR12, URZ, URZ ;  /* 0x000000ff0c0b7290 */ /* 0x000fe4000fffe1ff */
[----:B----4-:R-:W-:Y:S02]  /*0d60*/  UIMAD UR10, UR15, UR10, UR22 ;  /* 0x0000000a0f0a72a4 */ /* 0x010fe4000f8e0216 */
[----:B------:R-:W-:Y:S01]  /*0d70*/  UIMAD UR11, UR16, UR11, UR21 ;  /* 0x0000000b100b72a4 */ /* 0x000fe2000f8e0215 */
[----:B------:R-:W-:Y:S11]  /*0d80*/  BRA.U !UP0, `(.L_x_7) ;  /* 0xfffffffd08947547 */ /* 0x000ff6000b83ffff */
[----:B------:R-:W-:Y:S05]  /*0d90*/  BRA `(.L_x_5) ;  /* 0x0000002400d87947 */ /* 0x000fea0003800000 */
.L_x_123:
[----:B------:R-:W-:-:S08]  /*0da0*/  NOP ;  /* 0x0000000000007918 */ /* 0x000fd00000000000 */
[----:B------:R-:W1:-:S00]  /*0db0*/  USETMAXREG.DEALLOC.CTAPOOL 0x50 ;  /* 0x00000050000079c8 */ /* 0x000e4000080e0500 */
[----:B------:R-:W2:Y:S01]  /*0dc0*/  S2UR UR9, SR_CgaCtaId ;  /* 0x00000000000979c3 */ /* 0x000ea20000008800 */
[----:B------:R-:W-:Y:S01]  /*0dd0*/  NOP ;  /* 0x0000000000007918 */ /* 0x000fe20000000000 */
[----:B------:R-:W-:Y:S01]  /*0de0*/  UMOV UR7, 0x40 ;  /* 0x0000004000077882 */ /* 0x000fe20000000000 */
[----:B------:R-:W-:Y:S01]  /*0df0*/  UMOV UR8, 0x400 ;  /* 0x0000040000087882 */ /* 0x000fe20000000000 */
[----:B--2---:R-:W-:Y:S02]  /*0e00*/  ULEA UR7, UR9, UR7, 0x18 ;  /* 0x0000000709077291 */ /* 0x004fe4000f8ec0ff */
[----:B------:R-:W-:-:S07]  /*0e10*/  ULEA UR8, UR9, UR8, 0x18 ;  /* 0x0000000809087291 */ /* 0x000fce000f8ec0ff */
[----:B-1----:R-:W1:Y:S02]  /*0e20*/  LDS.U8 R2, [UR7] ;  /* 0x00000007ff027984 */ /* 0x002e640008000000 */
[----:B-1----:R-:W-:-:S13]  /*0e30*/  ISETP.NE.AND P0, PT, R2, RZ, PT ;  /* 0x000000ff0200720c */ /* 0x002fda0003f05270 */
[----:B------:R-:W-:Y:S05]  /*0e40*/  @P0 BRA `(.L_x_8) ;  /* 0x00000000007c0947 */ /* 0x000fea0003800000 */
[----:B------:R-:W-:-:S13]  /*0e50*/  ELECT P0, URZ, PT ;  /* 0x0000000000ff782f */ /* 0x000fda0003800000 */
[----:B------:R-:W-:Y:S05]  /*0e60*/  @!P0 BRA `(.L_x_9) ;  /* 0x0000000000848947 */ /* 0x000fea0003800000 */
[----:B------:R-:W-:Y:S01]  /*0e70*/  UMOV UR7, 0x10 ;  /* 0x0000001000077882 */ /* 0x000fe20000000000 */
[----:B------:R-:W-:-:S04]  /*0e80*/  IMAD.MOV.U32 R3, RZ, RZ, 0xffff ;  /* 0x0000ffffff037424 */ /* 0x000fc800078e00ff */
[----:B------:R-:W-:Y:S04]  /*0e90*/  DEPBAR.LE SB1, 0x36 ;  /* 0x00009d800000791a */ /* 0x000fe80000000000 */
[----:B------:R-:W1:Y:S02]  /*0ea0*/  UTCATOMSWS.FIND_AND_SET.ALIGN UP0, UR7, UR7 ;  /* 0x00000007000775e3 */ /* 0x000e640008000800 */
[----:B-1----:R-:W-:Y:S01]  /*0eb0*/  PLOP3.LUT P0, PT, PT, PT, UP0, 0x80, 0x8 ;  /* 0x000000000008781c */ /* 0x002fe20003f0f008 */
[----:B------:R-:W-:-:S03]  /*0ec0*/  IMAD.U32 R4, RZ, RZ, UR7 ;  /* 0x00000007ff047e24 */ /* 0x000fc6000f8e00ff */
[----:B------:R-:W-:-:S04]  /*0ed0*/  SEL R2, RZ, 0xffffffff, !P0 ;  /* 0xffffffffff027807 */ /* 0x000fc80004000000 */
[----:B------:R-:W-:Y:S01]  /*0ee0*/  ISETP.NE.AND P0, PT, R2, RZ, PT ;  /* 0x000000ff0200720c */ /* 0x000fe20003f05270 */
[----:B------:R-:W-:-:S12]  /*0ef0*/  IMAD.MOV.U32 R2, RZ, RZ, 0x1 ;  /* 0x00000001ff027424 */ /* 0x000fd800078e00ff */
[----:B------:R-:W-:Y:S05]  /*0f00*/  @P0 BRA `(.L_x_10) ;  /* 0x0000000000240947 */ /* 0x000fea0003800000 */
.L_x_11:
[----:B------:R-:W-:Y:S05]  /*0f10*/  NANOSLEEP 0x64 ;  /* 0x000000640000795d */ /* 0x000fea0003800000 */
[----:B------:R-:W-:-:S05]  /*0f20*/  UMOV UR7, 0x10 ;  /* 0x0000001000077882 */ /* 0x000fca0000000000 */
[----:B------:R-:W-:Y:S04]  /*0f30*/  DEPBAR.LE SB1, 0x36 ;  /* 0x00009d800000791a */ /* 0x000fe80000000000 */
[----:B------:R-:W1:Y:S02]  /*0f40*/  UTCATOMSWS.FIND_AND_SET.ALIGN UP0, UR7, UR7 ;  /* 0x00000007000775e3 */ /* 0x000e640008000800 */
[----:B-1----:R-:W-:-:S04]  /*0f50*/  PLOP3.LUT P0, PT, PT, PT, UP0, 0x80, 0x8 ;  /* 0x000000000008781c */ /* 0x002fc80003f0f008 */
[----:B------:R-:W-:-:S04]  /*0f60*/  SEL R4, RZ, 0xffffffff, !P0 ;  /* 0xffffffffff047807 */ /* 0x000fc80004000000 */
[----:B------:R-:W-:Y:S01]  /*0f70*/  ISETP.NE.AND P0, PT, R4, RZ, PT ;  /* 0x000000ff0400720c */ /* 0x000fe20003f05270 */
[----:B------:R-:W-:-:S12]  /*0f80*/  IMAD.U32 R4, RZ, RZ, UR7 ;  /* 0x00000007ff047e24 */ /* 0x000fd8000f8e00ff */
[----:B------:R-:W-:Y:S05]  /*0f90*/  @!P0 BRA `(.L_x_11) ;  /* 0xfffffffc00dc8947 */ /* 0x000fea000383ffff */
.L_x_10:
[C---:B------:R-:W-:Y:S01]  /*0fa0*/  VIADD R5, R4.reuse, 0x10 ;  /* 0x0000001004057836 */ /* 0x040fe20000000000 */
[----:B------:R-:W-:Y:S01]  /*0fb0*/  UMOV UR7, 0x50 ;  /* 0x0000005000077882 */ /* 0x000fe20000000000 */
[----:B------:R-:W-:Y:S01]  /*0fc0*/  SHF.L.U32 R3, R3, R4, RZ ;  /* 0x0000000403037219 */ /* 0x000fe200000006ff */
[----:B------:R-:W-:Y:S01]  /*0fd0*/  ULEA UR7, UR9, UR7, 0x18 ;  /* 0x0000000709077291 */ /* 0x000fe2000f8ec0ff */
[----:B------:R-:W-:Y:S01]  /*0fe0*/  IMAD.SHL.U32 R4, R4, 0x20, RZ ;  /* 0x0000002004047824 */ /* 0x000fe200078e00ff */
[----:B------:R-:W-:-:S04]  /*0ff0*/  SHF.L.U32 R2, R2, R5, RZ ;  /* 0x0000000502027219 */ /* 0x000fc800000006ff */
[----:B------:R-:W-:-:S05]  /*1000*/  LOP3.LUT R2, R2, R3, RZ, 0xfc, !PT ;  /* 0x0000000302027212 */ /* 0x000fca00078efcff */
[----:B------:R1:W-:Y:S04]  /*1010*/  ATOMS.OR RZ, [UR7], R2 ;  /* 0x00000002ffff798c */ /* 0x0003e8000b000007 */
[----:B------:R1:W-:Y:S01]  /*1020*/  STS [UR8+0x228], R4 ;  /* 0x00022804ff007988 */ /* 0x0003e20008000808 */
[----:B------:R-:W-:Y:S05]  /*1030*/  BRA `(.L_x_9) ;  /* 0x0000000000107947 */ /* 0x000fea0003800000 */
.L_x_8:
[----:B------:R-:W-:-:S05]  /*1040*/  MOV R2, 0xffffffff ;  /* 0xffffffff00027802 */ /* 0x000fca0000000f00 */
[----:B------:R1:W-:Y:S02]  /*1050*/  STS [UR8+0x228], R2 ;  /* 0x00022802ff007988 */ /* 0x0003e40008000808 */
[----:B-1----:R-:W-:Y:S02]  /*1060*/  MOV R2, 0x1080 ;  /* 0x0000108000027802 */ /* 0x002fe40000000f00 */
[----:B------:R-:W-:Y:S05]  /*1070*/  CALL.REL.NOINC `($__internal_1_$__cuda_sm10x_tcgen05_guardrail_trap_phase_invalid_during_alloc) ;  /* 0x0000009000007944 */ /* 0x000fea0003c00000 */
.L_x_9:
[----:B------:R-:W-:Y:S05]  /*1080*/  WARPSYNC.ALL ;  /* 0x0000000000007948 */ /* 0x000fea0003800000 */
[----:B------:R-:W-:Y:S01]  /*1090*/  NOP ;  /* 0x0000000000007918 */ /* 0x000fe20000000000 */
[----:B------:R-:W2:Y:S01]  /*10a0*/  S2UR UR14, SR_CgaCtaId ;  /* 0x00000000000e79c3 */ /* 0x000ea20000008800 */
[----:B------:R-:W-:-:S07]  /*10b0*/  UMOV UR7, 0x400 ;  /* 0x0000040000077882 */ /* 0x000fce0000000000 */
[----:B------:R-:W-:Y:S06]  /*10c0*/  BAR.SYNC.DEFER_BLOCKING 0x2, 0x120 ;  /* 0x0084800000007b1d */ /* 0x000fec0000010000 */
[----:B------:R-:W3:Y:S01]  /*10d0*/  LDCU UR11, c[0x0][0x38c] ;  /* 0x00007180ff0b77ac */ /* 0x000ee20008000800 */
[----:B--2---:R-:W-:Y:S02]  /*10e0*/  ULEA UR14, UR14, UR7, 0x18 ;  /* 0x000000070e0e7291 */ /* 0x004fe4000f8ec0ff */
[----:B---3--:R-:W-:Y:S02]  /*10f0*/  UIADD3 UR10, UPT, UPT, -UR11, URZ, URZ ;  /* 0x000000ff0b0a7290 */ /* 0x008fe4000fffe1ff */
[----:B------:R-:W-:-:S02]  /*1100*/  UIADD3 UR7, UPT, UPT, UR14, 0x2800, URZ ;  /* 0x000028000e077890 */ /* 0x000fc4000fffe0ff */
[----:B------:R-:W-:Y:S02]  /*1110*/  UIADD3 UR13, UPT, UPT, UR11, -0x1, URZ ;  /* 0xffffffff0b0d7890 */ /* 0x000fe4000fffe0ff */
[----:B------:R-:W-:Y:S01]  /*1120*/  USHF.R.U32.HI UR7, URZ, 0x4, UR7 ;  /* 0x00000004ff077899 */ /* 0x000fe20008011607 */
[----:B------:R-:W-:Y:S01]  /*1130*/  LDS R11, [UR14+0x228] ;  /* 0x0002280eff0b7984 */ /* 0x000fe20008000800 */
[----:B------:R-:W-:Y:S02]  /*1140*/  USHF.R.S32.HI UR10, URZ, 0x1f, UR10 ;  /* 0x0000001fff0a7899 */ /* 0x000fe4000801140a */
[----:B------:R-:W-:Y:S02]  /*1150*/  ULOP3.LUT UR7, UR7, 0x3fc0, URZ, 0xc0, !UPT ;  /* 0x00003fc007077892 */ /* 0x000fe4000f8ec0ff */
[----:B------:R-:W-:Y:S02]  /*1160*/  UISETP.GT.AND UP0, UPT, UR11, URZ, UPT ;  /* 0x000000ff0b00728c */ /* 0x000fe4000bf04270 */
[----:B------:R-:W-:-:S02]  /*1170*/  ULOP3.LUT UR7, UR7, 0x10000, URZ, 0xfc, !UPT ;  /* 0x0001000007077892 */ /* 0x000fc4000f8efcff */
[----:B------:R-:W-:Y:S02]  /*1180*/  USHF.R.S32.HI UR12, URZ, 0x1f, UR13 ;  /* 0x0000001fff0c7899 */ /* 0x000fe4000801140d */
[----:B------:R-:W-:Y:S02]  /*1190*/  ULEA.HI UR10, UR10, -UR11, URZ, 0x7 ;  /* 0x8000000b0a0a7291 */ /* 0x000fe4000f8f38ff */
[----:B-1----:R-:W-:Y:S01]  /*11a0*/  MOV R2, UR7 ;  /* 0x0000000700027c02 */ /* 0x002fe20008000f00 */
[----:B------:R-:W-:Y:S02]  /*11b0*/  ULEA.HI UR12, UR12, UR13, URZ, 0x7 ;  /* 0x0000000d0c0c7291 */ /* 0x000fe4000f8f38ff */
[----:B------:R-:W-:Y:S02]  /*11c0*/  USHF.R.S32.HI UR10, URZ, 0x7, UR10 ;  /* 0x00000007ff0a7899 */ /* 0x000fe4000801140a */
[----:B------:R-:W1:Y:S01]  /*11d0*/  LDCU UR7, c[0x0][0x624] ;  /* 0x0000c480ff0777ac */ /* 0x000e620008000800 */
[----:B------:R-:W2:Y:S01]  /*11e0*/  SHFL.IDX PT, R2, R2, RZ, 0x1f ;  /* 0x00001fff02027589 */ /* 0x000ea200000e0000 */
[----:B------:R-:W-:-:S02]  /*11f0*/  USHF.R.S32.HI UR24, URZ, 0x7, UR12 ;  /* 0x00000007ff187899 */ /* 0x000fc4000801140c */
[----:B------:R-:W-:Y:S02]  /*1200*/  @!UP0 ULOP3.LUT UR24, URZ, UR10, URZ, 0x33, !UPT ;  /* 0x0000000aff188292 */ /* 0x000fe4000f8e33ff */
[----:B-1----:R-:W-:Y:S01]  /*1210*/  UISETP.GE.AND UP0, UPT, UR6, UR7, UPT ;  /* 0x000000070600728c */ /* 0x002fe2000bf06270 */
[----:B--2---:R-:W-:-:S08]  /*1220*/  R2UR UR52, R2 ;  /* 0x00000000023472ca */ /* 0x004fd000000e0000 */
[----:B------:R-:W-:Y:S07]  /*1230*/  BRA.U UP0, `(.L_x_12) ;  /* 0x0000000d00387547 */ /* 0x000fee000b800000 */
[----:B------:R-:W-:Y:S01]  /*1240*/  HFMA2 R10, -RZ, RZ, 0, 0 ;  /* 0x00000000ff0a7431 */ /* 0x000fe200000001ff */
[----:B------:R-:W-:Y:S01]  /*1250*/  CS2R R8, SRZ ;  /* 0x0000000000087805 */ /* 0x000fe2000001ff00 */
[----:B------:R-:W-:Y:S01]  /*1260*/  UIADD3 UR50, UPT, UPT, UR52, 0x2, URZ ;  /* 0x0000000234327890 */ /* 0x000fe2000fffe0ff */
[----:B------:R-:W1:Y:S01]  /*1270*/  LDCU UR16, c[0x0][0x370] ;  /* 0x00006e00ff1077ac */ /* 0x000e620008000800 */
[----:B------:R-:W-:Y:S01]  /*1280*/  UMOV UR23, UR6 ;  /* 0x0000000600177c82 */ /* 0x000fe20008000000 */
[----:B------:R-:W-:Y:S01]  /*1290*/  UMOV UR11, URZ ;  /* 0x000000ff000b7c82 */ /* 0x000fe20008000000 */
[----:B------:R-:W-:Y:S01]  /*12a0*/  UMOV UR48, 0x0 ;  /* 0x0000000000307882 */ /* 0x000fe20000000000 */
[----:B------:R-:W-:Y:S01]  /*12b0*/  UMOV UR49, 0x8200010 ;  /* 0x0820001000317882 */ /* 0x000fe20000000000 */
[----:B------:R-:W-:Y:S01]  /*12c0*/  UMOV UR44, 0x0 ;  /* 0x00000000002c7882 */ /* 0x000fe20000000000 */
[----:B------:R-:W-:Y:S01]  /*12d0*/  UMOV UR45, 0x8200010 ;  /* 0x08200010002d7882 */ /* 0x000fe20000000000 */
[----:B------:R-:W-:Y:S01]  /*12e0*/  UIADD3 UR22, UPT, UPT, UR14, 0x1b0, URZ ;  /* 0x000001b00e167890 */ /* 0x000fe2000fffe0ff */
[----:B------:R-:W-:Y:S01]  /*12f0*/  UMOV UR46, 0x0 ;  /* 0x00000000002e7882 */ /* 0x000fe20000000000 */
        /* <DEDUP_REMOVED lines=11> */
[----:B------:R-:W-:-:S02]  /*13b0*/  UIADD3 UR13, UPT, UPT, UR14, 0x1b0, URZ ;  /* 0x000001b00e0d7890 */ /* 0x000fc4000fffe0ff */
[----:B------:R-:W-:Y:S02]  /*13c0*/  UIADD3 UR18, UPT, UPT, UR14, 0x8, URZ ;  /* 0x000000080e127890 */ /* 0x000fe4000fffe0ff */
        /* <DEDUP_REMOVED lines=10> */
[----:B-1----:R-:W-:-:S05]  /*1470*/  UMOV UR51, 0x80004020 ;  /* 0x8000402000337882 */ /* 0x002fca0000000000 */
.L_x_24:
[----:B------:R-:W-:Y:S01]  /*1480*/  SHF.L.U32 R6, R9, 0x1f, RZ ;  /* 0x0000001f09067819 */ /* 0x000fe200000006ff */
[----:B------:R-:W-:Y:S01]  /*1490*/  ULEA UR9, UR11, UR14, 0x3 ;  /* 0x0000000e0b097291 */ /* 0x000fe2000f8e18ff */
[----:B------:R-:W-:Y:S02]  /*14a0*/  SHF.L.U32 R4, R8, 0x1f, RZ ;  /* 0x0000001f08047819 */ /* 0x000fe400000006ff */
[----:B------:R-:W1:Y:S02]  /*14b0*/  SYNCS.PHASECHK.TRANS64.TRYWAIT P0, [UR14], R6 ;  /* 0x00000006ff0075a7 */ /* 0x000e64000800110e */
[----:B-12---:R-:W-:Y:S07]  /*14c0*/  @!P0 BRA `(.L_x_13) ;  /* 0x0000008000308947 */ /* 0x006fee0003800000 */
.L_x_64:
[----:B------:R-:W2:Y:S01]  /*14d0*/  SYNCS.PHASECHK.TRANS64.TRYWAIT P0, [UR9+0x10], R4 ;  /* 0x00001004ff0075a7 */ /* 0x000ea20008001109 */
[----:B------:R-:W-:Y:S01]  /*14e0*/  ULEA UR20, UR11, UR14, 0xd ;  /* 0x0000000e0b147291 */ /* 0x000fe2000f8e68ff */
[----:B-1----:R-:W-:Y:S01]  /*14f0*/  CS2R R2, SRZ ;  /* 0x0000000000027805 */ /* 0x002fe2000001ff00 */
[----:B------:R-:W-:Y:S02]  /*1500*/  UIADD3 UR10, UPT, UPT, UR9, 0xe0, URZ ;  /* 0x000000e0090a7890 */ /* 0x000fe4000fffe0ff */
[----:B------:R-:W-:-:S03]  /*1510*/  UIADD3 UR20, UPT, UPT, UR20, 0x4800, URZ ;  /* 0x0000480014147890 */ /* 0x000fc6000fffe0ff */
[----:B------:R-:W-:Y:S01]  /*1520*/  R2UR UR8, R3 ;  /* 0x00000000030872ca */ /* 0x000fe200000e0000 */
[----:B------:R-:W-:Y:S01]  /*1530*/  USHF.R.U32.HI UR20, URZ, 0x4, UR20 ;  /* 0x00000004ff147899 */ /* 0x000fe20008011614 */
[----:B------:R-:W-:-:S03]  /*1540*/  R2UR UR7, R2 ;  /* 0x00000000020772ca */ /* 0x000fc600000e0000 */
[----:B------:R-:W-:-:S04]  /*1550*/  ULOP3.LUT UR20, UR20, 0x3fc0, URZ, 0xc0, !UPT ;  /* 0x00003fc014147892 */ /* 0x000fc8000f8ec0ff */
[----:B------:R-:W-:-:S04]  /*1560*/  ULOP3.LUT UR20, UR20, 0x10000, URZ, 0xfc, !UPT ;  /* 0x0001000014147892 */ /* 0x000fc8000f8efcff */
[----:B------:R-:W-:Y:S01]  /*1570*/  UIADD3 UR12, UPT, UPT, UR20, 0x2, URZ ;  /* 0x00000002140c7890 */ /* 0x000fe2000fffe0ff */
[----:B--2---:R-:W-:Y:S11]  /*1580*/  @!P0 BRA `(.L_x_14) ;  /* 0x00000080001c8947 */ /* 0x004ff60003800000 */
.L_x_66:
[----:B------:R-:W-:Y:S01]  /*1590*/  UMOV UR54, UR20 ;  /* 0x0000001400367c82 */ /* 0x000fe20008000000 */
[----:B------:R-:W-:Y:S01]  /*15a0*/  UMOV UR55, 0x80004020 ;  /* 0x8000402000377882 */ /* 0x000fe20000000000 */
[----:B------:R-:W-:Y:S01]  /*15b0*/  UMOV UR56, UR12 ;  /* 0x0000000c00387c82 */ /* 0x000fe20008000000 */
[----:B------:R-:W-:Y:S01]  /*15c0*/  UMOV UR57, 0x80004020 ;  /* 0x8000402000397882 */ /* 0x000fe20000000000 */
[----:B------:R2:W-:Y:S01]  /*15d0*/  UTCQMMA gdesc[UR52], gdesc[UR54], tmem[UR8], tmem[UR48], idesc[UR49], !UPT ;  /* 0x00ff3036340075ea */ /* 0x0005e2000f800308 */
[----:B------:R2:W-:Y:S01]  /*15e0*/  UTCQMMA gdesc[UR50], gdesc[UR56], tmem[UR7], tmem[UR44], idesc[UR45], UPT ;  /* 0x00ff2c38320075ea */ /* 0x0005e2000b800307 */
[----:B------:R2:W-:Y:S01]  /*15f0*/  UTCBAR [UR22], URZ ;  /* 0x000000ff160073e9 */ /* 0x0005e200080000ff */
[----:B------:R2:W-:Y:S01]  /*1600*/  UTCBAR [UR10], URZ ;  /* 0x000000ff0a0073e9 */ /* 0x0005e200080000ff */
[----:B------:R-:W-:Y:S01]  /*1610*/  UIADD3 UR11, UPT, UPT, UR11, 0x1, URZ ;  /* 0x000000010b0b7890 */ /* 0x000fe2000fffe0ff */
[----:B------:R-:W-:-:S03]  /*1620*/  UMOV UR20, URZ ;  /* 0x000000ff00147c82 */ /* 0x000fc60008000000 */
[----:B------:R-:W-:-:S04]  /*1630*/  UISETP.NE.AND UP0, UPT, UR11, 0x1a, UPT ;  /* 0x0000001a0b00788c */ /* 0x000fc8000bf05270 */
[----:B------:R-:W-:Y:S02]  /*1640*/  USEL UR21, UR11, URZ, UP0 ;  /* 0x000000ff0b157287 */ /* 0x000fe40008000000 */
[----:B------:R-:W-:Y:S02]  /*1650*/  USEL UR9, URZ, 0x1, UP0 ;  /* 0x00000001ff097887 */ /* 0x000fe40008000000 */
[----:B------:R-:W-:-:S04]  /*1660*/  UISETP.GE.AND UP0, UPT, UR24, 0x1, UPT ;  /* 0x000000011800788c */ /* 0x000fc8000bf06270 */
[----:B------:R-:W-:-:S05]  /*1670*/  LOP3.LUT R8, R8, UR9, RZ, 0x3c, !PT ;  /* 0x0000000908087c12 */ /* 0x000fca000f8e3cff */
[----:B------:R-:W-:Y:S05]  /*1680*/  BRA.U !UP0, `(.L_x_15) ;  /* 0x0000000508447547 */ /* 0x000fea000b800000 */
[----:B-1----:R-:W-:Y:S01]  /*1690*/  CS2R R2, SRZ ;  /* 0x0000000000027805 */ /* 0x002fe2000001ff00 */
[----:B------:R-:W-:Y:S01]  /*16a0*/  UMOV UR20, URZ ;  /* 0x000000ff00147c82 */ /* 0x000fe20008000000 */
[----:B------:R-:W-:Y:S01]  /*16b0*/  UMOV UR19, URZ ;  /* 0x000000ff00137c82 */ /* 0x000fe20008000000 */
.L_x_20:
[----:B------:R-:W-:Y:S01]  /*16c0*/  ULEA UR15, UR21, UR14, 0x3 ;  /* 0x0000000e150f7291 */ /* 0x000fe2000f8e18ff */
[----:B------:R-:W-:Y:S02]  /*16d0*/  SHF.L.U32 R13, R8, 0x1f, RZ ;  /* 0x0000001f080d7819 */ /* 0x000fe400000006ff */
[----:B-1----:R-:W-:Y:S06]  /*16e0*/  SHF.L.U32 R7, R10, 0x1f, RZ ;  /* 0x0000001f0a077819 */ /* 0x002fec00000006ff */
[----:B------:R-:W1:Y:S02]  /*16f0*/  SYNCS.PHASECHK.TRANS64.TRYWAIT P0, [UR15+0x10], R13 ;  /* 0x0000100dff0075a7 */ /* 0x000e64000800110f */
[----:B-1-3--:R-:W-:Y:S05]  /*1700*/  @!P0 BRA `(.L_x_16) ;  /* 0x0000007c00d88947 */ /* 0x00afea0003800000 */
.L_x_68:
[----:B--2---:R-:W-:Y:S01]  /*1710*/  ULEA UR7, UR21, UR14, 0xd ;  /* 0x0000000e15077291 */ /* 0x004fe2000f8e68ff */
[----:B------:R-:W2:Y:S01]  /*1720*/  SYNCS.PHASECHK.TRANS64.TRYWAIT P0, [UR14+0x1b8], R7 ;  /* 0x0001b807ff0075a7 */ /* 0x000ea2000800110e */
[----:B------:R-:W-:Y:S01]  /*1730*/  UISETP.NE.U32.AND UP0, UPT, UR20, URZ, UPT ;  /* 0x000000ff1400728c */ /* 0x000fe2000bf05070 */
[----:B------:R-:W-:Y:S01]  /*1740*/  IMAD.MOV.U32 R6, RZ, RZ, 0x40 ;  /* 0x00000040ff067424 */ /* 0x000fe200078e00ff */
[----:B------:R-:W-:Y:S01]  /*1750*/  UIADD3 UR7, UPT, UPT, UR7, 0x4800, URZ ;  /* 0x0000480007077890 */ /* 0x000fe2000fffe0ff */
[----:B------:R-:W-:Y:S01]  /*1760*/  IMAD.MOV.U32 R5, RZ, RZ, 0x100 ;  /* 0x00000100ff057424 */ /* 0x000fe200078e00ff */
[----:B------:R-:W-:Y:S01]  /*1770*/  UMOV UR55, 0x80004020 ;  /* 0x8000402000377882 */ /* 0x000fe20000000000 */
[----:B-1----:R-:W-:Y:S01]  /*1780*/  IMAD.MOV.U32 R4, RZ, RZ, 0x48 ;  /* 0x00000048ff047424 */ /* 0x002fe200078e00ff */
[----:B------:R-:W-:Y:S01]  /*1790*/  R2UR UR11, R6 ;  /* 0x00000000060b72ca */ /* 0x000fe200000e0000 */
[----:B------:R-:W-:Y:S01]  /*17a0*/  USHF.R.U32.HI UR7, URZ, 0x4, UR7 ;  /* 0x00000004ff077899 */ /* 0x000fe20008011607 */
[----:B------:R-:W-:Y:S01]  /*17b0*/  R2UR UR12, R5 ;  /* 0x00000000050c72ca */ /* 0x000fe200000e0000 */
[----:B------:R-:W-:Y:S01]  /*17c0*/  IMAD.MOV.U32 R6, RZ, RZ, 0x100 ;  /* 0x00000100ff067424 */ /* 0x000fe200078e00ff */
[----:B------:R-:W-:Y:S01]  /*17d0*/  R2UR UR9, R4 ;  /* 0x00000000040972ca */ /* 0x000fe200000e0000 */
[----:B------:R-:W-:Y:S01]  /*17e0*/  ULOP3.LUT UR54, UR7, 0x3fc0, URZ, 0xc0, !UPT ;  /* 0x00003fc007367892 */ /* 0x000fe2000f8ec0ff */
[----:B------:R-:W-:Y:S01]  /*17f0*/  IMAD.MOV.U32 R5, RZ, RZ, 0x50 ;  /* 0x00000050ff057424 */ /* 0x000fe200078e00ff */
[----:B------:R-:W-:Y:S01]  /*1800*/  UMOV UR59, 0x80004020 ;  /* 0x80004020003b7882 */ /* 0x000fe20000000000 */
[----:B------:R-:W-:Y:S01]  /*1810*/  R2UR UR10, R6 ;  /* 0x00000000060a72ca */ /* 0x000fe200000e0000 */
[----:B------:R-:W-:Y:S01]  /*1820*/  UIADD3 UR58, UPT, UPT, UR54, 0x80, URZ ;  /* 0x00000080363a7890 */ /* 0x000fe2000fffe0ff */
[----:B------:R-:W-:Y:S01]  /*1830*/  IMAD.MOV.U32 R4, RZ, RZ, 0x100 ;  /* 0x00000100ff047424 */ /* 0x000fe200078e00ff */
[----:B------:R-:W-:Y:S01]  /*1840*/  R2UR UR7, R5 ;  /* 0x00000000050772ca */ /* 0x000fe200000e0000 */
[----:B------:R-:W-:Y:S01]  /*1850*/  UIADD3 UR56, UPT, UPT, UR54, 0x100, URZ ;  /* 0x0000010036387890 */ /* 0x000fe2000fffe0ff */
[----:B------:R-:W-:Y:S02]  /*1860*/  UMOV UR57, 0x80004020 ;  /* 0x8000402000397882 */ /* 0x000fe40000000000 */
[----:B------:R-:W-:Y:S01]  /*1870*/  R2UR UR8, R4 ;  /* 0x00000000040872ca */ /* 0x000fe200000e0000 */
[----:B------:R-:W-:Y:S03]  /*1880*/  @!UPT UIADD3 URZ, UPT, UPT, URZ, URZ, URZ ;  /* 0x000000fffffff290 */ /* 0x000fe6000fffe0ff */
[----:B--2---:R-:W-:Y:S11]  /*1890*/  @!P0 BRA `(.L_x_17) ;  /* 0x0000007c00908947 */ /* 0x004ff60003800000 */
.L_x_70:
[----:B------:R2:W-:Y:S01]  /*18a0*/  UTCQMMA tmem[UR11], gdesc[UR54], tmem[UR12], tmem[UR46], idesc[UR47], UP0 ;  /* 0x00ff2e360b0079ea */ /* 0x0005e2000800030c */
[----:B------:R3:W-:Y:S01]  /*18b0*/  UTCQMMA tmem[UR9], gdesc[UR58], tmem[UR10], tmem[UR42], idesc[UR43], UPT ;  /* 0x00ff2a3a090079ea */ /* 0x0007e2000b80030a */
[----:B------:R4:W-:Y:S01]  /*18c0*/  UTCQMMA tmem[UR7], gdesc[UR56], tmem[UR8], tmem[UR40], idesc[UR41], UPT ;  /* 0x00ff2838070079ea */ /* 0x0009e2000b800308 */
[----:B------:R-:W5:Y:S01]  /*18d0*/  SYNCS.PHASECHK.TRANS64.TRYWAIT P0, [UR14+0x1c0], R7 ;  /* 0x0001c007ff0075a7 */ /* 0x000f62000800110e */
[----:B------:R-:W-:Y:S01]  /*18e0*/  UIADD3 UR21, UPT, UPT, UR21, 0x1, URZ ;  /* 0x0000000115157890 */ /* 0x000fe2000fffe0ff */
[----:B-1----:R-:W-:Y:S01]  /*18f0*/  IMAD.MOV.U32 R5, RZ, RZ, 0x58 ;  /* 0x00000058ff057424 */ /* 0x002fe200078e00ff */
[----:B------:R-:W-:Y:S01]  /*1900*/  UIADD3 UR15, UPT, UPT, UR15, 0xe0, URZ ;  /* 0x000000e00f0f7890 */ /* 0x000fe2000fffe0ff */
[----:B------:R-:W-:Y:S01]  /*1910*/  IMAD.MOV.U32 R4, RZ, RZ, 0x100 ;  /* 0x00000100ff047424 */ /* 0x000fe200078e00ff */
[----:B------:R-:W-:Y:S02]  /*1920*/  UISETP.NE.AND UP0, UPT, UR21, 0x1a, UPT ;  /* 0x0000001a1500788c */ /* 0x000fe4000bf05270 */
[----:B------:R-:W-:Y:S02]  /*1930*/  R2UR UR20, R5 ;  /* 0x00000000051472ca */ /* 0x000fe400000e0000 */
[----:B------:R-:W-:Y:S01]  /*1940*/  USEL UR21, UR21, URZ, UP0 ;  /* 0x000000ff15157287 */ /* 0x000fe20008000000 */
[----:B--2---:R-:W-:Y:S01]  /*1950*/  R2UR UR11, R4 ;  /* 0x00000000040b72ca */ /* 0x004fe200000e0000 */
[----:B---3--:R-:W-:Y:S02]  /*1960*/  USEL UR9, URZ, 0x1, UP0 ;  /* 0x00000001ff097887 */ /* 0x008fe40008000000 */
[----:B----4-:R-:W-:Y:S02]  /*1970*/  ULEA UR7, UR21, UR14, 0x3 ;  /* 0x0000000e15077291 */ /* 0x010fe4000f8e18ff */
[----:B------:R-:W-:Y:S02]  /*1980*/  UIADD3 UR8, UPT, UPT, UR54, 0x180, URZ ;  /* 0x0000018036087890 */ /* 0x000fe4000fffe0ff */
[----:B------:R-:W-:Y:S01]  /*1990*/  LOP3.LUT R8, R8, UR9, RZ, 0x3c, !PT ;  /* 0x0000000908087c12 */ /* 0x000fe2000f8e3cff */
[----:B-----5:R-:W-:Y:S09]  /*19a0*/  @!P0 BRA `(.L_x_18) ;  /* 0x0000007c00688947 */ /* 0x020ff20003800000 */
.L_x_72:
[----:B-1----:R-:W-:Y:S01]  /*19b0*/  SHF.L.U32 R7, R8, 0x1f, RZ ;  /* 0x0000001f08077819 */ /* 0x002fe200000006ff */
[----:B------:R-:W-:Y:S02]  /*19c0*/  UMOV UR9, 0x80004020 ;  /* 0x8000402000097882 */ /* 0x000fe40000000000 */
[----:B------:R1:W-:Y:S01]  /*19d0*/  UTCQMMA tmem[UR20], gdesc[UR8], tmem[UR11], tmem[UR38], idesc[UR39], UPT ;  /* 0x00ff2608140079ea */ /* 0x0003e2000b80030b */
[----:B------:R1:W-:Y:S01]  /*19e0*/  UTCBAR [UR15], URZ ;  /* 0x000000ff0f0073e9 */ /* 0x0003e200080000ff */
[----:B------:R-:W2:Y:S02]  /*19f0*/  SYNCS.PHASECHK.TRANS64.TRYWAIT P0, [UR7+0x10], R7 ;  /* 0x00001007ff0075a7 */ /* 0x000ea40008001107 */
[----:B-12---:R-:W-:Y:S05]  /*1a00*/  @!P0 BRA `(.L_x_19) ;  /* 0x0000007c006c8947 */ /* 0x006fea0003800000 */
.L_x_74:
[----:B------:R-:W-:Y:S01]  /*1a10*/  ULEA UR10, UR21, UR14, 0xd ;  /* 0x0000000e150a7291 */ /* 0x000fe2000f8e68ff */
[----:B------:R-:W-:Y:S01]  /*1a20*/  R2UR UR9, R3 ;  /* 0x00000000030972ca */ /* 0x000fe200000e0000 */
[----:B------:R-:W-:Y:S01]  /*1a30*/  UIADD3 UR7, UPT, UPT, UR7, 0xe0, URZ ;  /* 0x000000e007077890 */ /* 0x000fe2000fffe0ff */
[----:B------:R-:W-:Y:S01]  /*1a40*/  R2UR UR8, R2 ;  /* 0x00000000020872ca */ /* 0x000fe200000e0000 */
[----:B------:R-:W-:Y:S01]  /*1a50*/  UIADD3 UR10, UPT, UPT, UR10, 0x4800, URZ ;  /* 0x000048000a0a7890 */ /* 0x000fe2000fffe0ff */
[----:B------:R-:W-:Y:S01]  /*1a60*/  LOP3.LUT R10, R10, 0x1, RZ, 0x3c, !PT ;  /* 0x000000010a0a7812 */ /* 0x000fe200078e3cff */
[----:B------:R-:W-:Y:S02]  /*1a70*/  UIADD3 UR21, UPT, UPT, UR21, 0x1, URZ ;  /* 0x0000000115157890 */ /* 0x000fe4000fffe0ff */
[----:B------:R-:W-:Y:S02]  /*1a80*/  USHF.R.U32.HI UR10, URZ, 0x4, UR10 ;  /* 0x00000004ff0a7899 */ /* 0x000fe4000801160a */
[----:B------:R-:W-:Y:S02]  /*1a90*/  UISETP.NE.AND UP0, UPT, UR21, 0x1a, UPT ;  /* 0x0000001a1500788c */ /* 0x000fe4000bf05270 */
[----:B------:R-:W-:Y:S02]  /*1aa0*/  ULOP3.LUT UR10, UR10, 0x3fc0, URZ, 0xc0, !UPT ;  /* 0x00003fc00a0a7892 */ /* 0x000fe4000f8ec0ff */
[----:B------:R-:W-:Y:S02]  /*1ab0*/  UIADD3 UR19, UPT, UPT, UR19, 0x1, URZ ;  /* 0x0000000113137890 */ /* 0x000fe4000fffe0ff */
[----:B------:R-:W-:Y:S02]  /*1ac0*/  ULOP3.LUT UR56, UR10, 0x10000, URZ, 0xfc, !UPT ;  /* 0x000100000a387892 */ /* 0x000fe4000f8efcff */
[----:B------:R-:W-:Y:S02]  /*1ad0*/  USEL UR10, URZ, 0x1, UP0 ;  /* 0x00000001ff0a7887 */ /* 0x000fe40008000000 */
[----:B------:R-:W-:Y:S02]  /*1ae0*/  UIADD3 UR54, UPT, UPT, UR56, 0x2, URZ ;  /* 0x0000000238367890 */ /* 0x000fe4000fffe0ff */
[----:B------:R-:W-:Y:S02]  /*1af0*/  USEL UR21, UR21, URZ, UP0 ;  /* 0x000000ff15157287 */ /* 0x000fe40008000000 */
[----:B------:R-:W-:Y:S01]  /*1b00*/  UISETP.NE.AND UP0, UPT, UR19, UR24, UPT ;  /* 0x000000181300728c */ /* 0x000fe2000bf05270 */
[----:B------:R-:W-:Y:S01]  /*1b10*/  LOP3.LUT R8, R8, UR10, RZ, 0x3c, !PT ;  /* 0x0000000a08087c12 */ /* 0x000fe2000f8e3cff */
[----:B------:R-:W-:Y:S01]  /*1b20*/  UMOV UR57, 0x80004020 ;  /* 0x8000402000397882 */ /* 0x000fe20000000000 */
[----:B------:R-:W-:Y:S01]  /*1b30*/  UMOV UR55, 0x80004020 ;  /* 0x8000402000377882 */ /* 0x000fe20000000000 */
[----:B------:R3:W-:Y:S01]  /*1b40*/  UTCQMMA gdesc[UR52], gdesc[UR56], tmem[UR9], tmem[UR36], idesc[UR37], !UPT ;  /* 0x00ff2438340075ea */ /* 0x0007e2000f800309 */
[----:B------:R3:W-:Y:S01]  /*1b50*/  UTCQMMA gdesc[UR50], gdesc[UR54], tmem[UR8], tmem[UR34], idesc[UR35], UPT ;  /* 0x00ff2236320075ea */ /* 0x0007e2000b800308 */
[----:B------:R3:W-:Y:S01]  /*1b60*/  UTCBAR [UR13], URZ ;  /* 0x000000ff0d0073e9 */ /* 0x0007e200080000ff */
[----:B------:R3:W-:Y:S01]  /*1b70*/  UTCBAR [UR7], URZ ;  /* 0x000000ff070073e9 */ /* 0x0007e200080000ff */
[----:B------:R-:W-:Y:S01]  /*1b80*/  UMOV UR20, 0x1 ;  /* 0x0000000100147882 */ /* 0x000fe20000000000 */
[----:B------:R-:W-:Y:S05]  /*1b90*/  BRA.U UP0, `(.L_x_20) ;  /* 0xfffffff900c87547 */ /* 0x000fea000b83ffff */
.L_x_15:
[----:B------:R-:W-:Y:S01]  /*1ba0*/  ULEA UR15, UR21, UR14, 0x3 ;  /* 0x0000000e150f7291 */ /* 0x000fe2000f8e18ff */
[----:B------:R-:W-:Y:S01]  /*1bb0*/  SHF.L.U32 R6, R8, 0x1f, RZ ;  /* 0x0000001f08067819 */ /* 0x000fe200000006ff */
[----:B------:R4:W-:Y:S01]  /*1bc0*/  UTCBAR [UR18], URZ ;  /* 0x000000ff120073e9 */ /* 0x0009e200080000ff */
[----:B-1----:R-:W-:-:S06]  /*1bd0*/  SHF.L.U32 R5, R10, 0x1f, RZ ;  /* 0x0000001f0a057819 */ /* 0x002fcc00000006ff */
[----:B------:R-:W1:Y:S02]  /*1be0*/  SYNCS.PHASECHK.TRANS64.TRYWAIT P0, [UR15+0x10], R6 ;  /* 0x00001006ff0075a7 */ /* 0x000e64000800110f */
[----:B-1--4-:R-:W-:Y:S05]  /*1bf0*/  @!P0 BRA `(.L_x_21) ;  /* 0x0000007c000c8947 */ /* 0x012fea0003800000 */
.L_x_76:
[----:B------:R-:W4:Y:S01]  /*1c00*/  SYNCS.PHASECHK.TRANS64.TRYWAIT P0, [UR14+0x1b8], R5 ;  /* 0x0001b805ff0075a7 */ /* 0x000f22000800110e */
[----:B--23--:R-:W-:Y:S01]  /*1c10*/  ULEA UR7, UR21, UR14, 0xd ;  /* 0x0000000e15077291 */ /* 0x00cfe2000f8e68ff */
[----:B------:R-:W-:Y:S01]  /*1c20*/  IMAD.MOV.U32 R4, RZ, RZ, 0x40 ;  /* 0x00000040ff047424 */ /* 0x000fe200078e00ff */
[----:B------:R-:W-:Y:S01]  /*1c30*/  UISETP.NE.U32.AND UP0, UPT, UR20, URZ, UPT ;  /* 0x000000ff1400728c */ /* 0x000fe2000bf05070 */
[----:B------:R-:W-:Y:S01]  /*1c40*/  IMAD.MOV.U32 R3, RZ, RZ, 0x100 ;  /* 0x00000100ff037424 */ /* 0x000fe200078e00ff */
[----:B------:R-:W-:Y:S01]  /*1c50*/  UIADD3 UR7, UPT, UPT, UR7, 0x4800, URZ ;  /* 0x0000480007077890 */ /* 0x000fe2000fffe0ff */
[----:B-1----:R-:W-:Y:S01]  /*1c60*/  IMAD.MOV.U32 R2, RZ, RZ, 0x48 ;  /* 0x00000048ff027424 */ /* 0x002fe200078e00ff */
[----:B------:R-:W-:Y:S01]  /*1c70*/  R2UR UR11, R4 ;  /* 0x00000000040b72ca */ /* 0x000fe200000e0000 */
[----:B------:R-:W-:Y:S01]  /*1c80*/  IMAD.MOV.U32 R4, RZ, RZ, 0x100 ;  /* 0x00000100ff047424 */ /* 0x000fe200078e00ff */
[----:B------:R-:W-:Y:S01]  /*1c90*/  USHF.R.U32.HI UR7, URZ, 0x4, UR7 ;  /* 0x00000004ff077899 */ /* 0x000fe20008011607 */
[----:B------:R-:W-:Y:S01]  /*1ca0*/  R2UR UR12, R3 ;  /* 0x00000000030c72ca */ /* 0x000fe200000e0000 */
[----:B------:R-:W-:Y:S01]  /*1cb0*/  IMAD.MOV.U32 R3, RZ, RZ, 0x50 ;  /* 0x00000050ff037424 */ /* 0x000fe200078e00ff */
[----:B------:R-:W-:Y:S01]  /*1cc0*/  R2UR UR9, R2 ;  /* 0x00000000020972ca */ /* 0x000fe200000e0000 */
[----:B------:R-:W-:Y:S01]  /*1cd0*/  IMAD.MOV.U32 R2, RZ, RZ, 0x100 ;  /* 0x00000100ff027424 */ /* 0x000fe200078e00ff */
[----:B------:R-:W-:Y:S01]  /*1ce0*/  ULOP3.LUT UR54, UR7, 0x3fc0, URZ, 0xc0, !UPT ;  /* 0x00003fc007367892 */ /* 0x000fe2000f8ec0ff */
[----:B------:R-:W-:Y:S01]  /*1cf0*/  R2UR UR10, R4 ;  /* 0x00000000040a72ca */ /* 0x000fe200000e0000 */
[----:B------:R-:W-:Y:S01]  /*1d00*/  UMOV UR55, 0x80004020 ;  /* 0x8000402000377882 */ /* 0x000fe20000000000 */
[----:B------:R-:W-:Y:S01]  /*1d10*/  R2UR UR7, R3 ;  /* 0x00000000030772ca */ /* 0x000fe200000e0000 */
[----:B------:R-:W-:Y:S01]  /*1d20*/  UIADD3 UR58, UPT, UPT, UR54, 0x80, URZ ;  /* 0x00000080363a7890 */ /* 0x000fe2000fffe0ff */
[----:B------:R-:W-:Y:S01]  /*1d30*/  R2UR UR8, R2 ;  /* 0x00000000020872ca */ /* 0x000fe200000e0000 */
[----:B------:R-:W-:Y:S01]  /*1d40*/  UIADD3 UR56, UPT, UPT, UR54, 0x100, URZ ;  /* 0x0000010036387890 */ /* 0x000fe2000fffe0ff */
[----:B------:R-:W-:Y:S01]  /*1d50*/  UMOV UR59, 0x80004020 ;  /* 0x80004020003b7882 */ /* 0x000fe20000000000 */
[----:B------:R-:W-:Y:S01]  /*1d60*/  UMOV UR57, 0x80004020 ;  /* 0x8000402000397882 */ /* 0x000fe20000000000 */
[----:B----4-:R-:W-:Y:S11]  /*1d70*/  @!P0 BRA `(.L_x_22) ;  /* 0x0000007800c88947 */ /* 0x010ff60003800000 */
.L_x_78:
[----:B------:R2:W-:Y:S01]  /*1d80*/  UTCQMMA tmem[UR11], gdesc[UR54], tmem[UR12], tmem[UR32], idesc[UR33], UP0 ;  /* 0x00ff20360b0079ea */ /* 0x0005e2000800030c */
[----:B------:R2:W-:Y:S01]  /*1d90*/  UTCQMMA tmem[UR9], gdesc[UR58], tmem[UR10], tmem[UR30], idesc[UR31], UPT ;  /* 0x00ff1e3a090079ea */ /* 0x0005e2000b80030a */
[----:B------:R2:W-:Y:S01]  /*1da0*/  UTCQMMA tmem[UR7], gdesc[UR56], tmem[UR8], tmem[UR28], idesc[UR29], UPT ;  /* 0x00ff1c38070079ea */ /* 0x0005e2000b800308 */
[----:B------:R-:W3:Y:S02]  /*1db0*/  SYNCS.PHASECHK.TRANS64.TRYWAIT P0, [UR14+0x1c0], R5 ;  /* 0x0001c005ff0075a7 */ /* 0x000ee4000800110e */
[----:B--23--:R-:W-:Y:S05]  /*1dc0*/  @!P0 BRA `(.L_x_23) ;  /* 0x0000007800d08947 */ /* 0x00cfea0003800000 */
.L_x_80:
[----:B------:R-:W-:Y:S01]  /*1dd0*/  IMAD.MOV.U32 R3, RZ, RZ, 0x58 ;  /* 0x00000058ff037424 */ /* 0x000fe200078e00ff */
[----:B------:R-:W-:Y:S01]  /*1de0*/  UIADD3 UR54, UPT, UPT, UR54, 0x180, URZ ;  /* 0x0000018036367890 */ /* 0x000fe2000fffe0ff */
[----:B-1----:R-:W-:Y:S01]  /*1df0*/  IMAD.MOV.U32 R2, RZ, RZ, 0x100 ;  /* 0x00000100ff027424 */ /* 0x002fe200078e00ff */
[----:B------:R-:W-:Y:S01]  /*1e00*/  UIADD3 UR15, UPT, UPT, UR15, 0xe0, URZ ;  /* 0x000000e00f0f7890 */ /* 0x000fe2000fffe0ff */
[----:B------:R-:W-:Y:S01]  /*1e10*/  LOP3.LUT R9, R9, 0x1, RZ, 0x3c, !PT ;  /* 0x0000000109097812 */ /* 0x000fe200078e3cff */
[----:B------:R-:W1:Y:S01]  /*1e20*/  LDCU UR9, c[0x0][0x624] ;  /* 0x0000c480ff0977ac */ /* 0x000e620008000800 */
[----:B------:R-:W-:Y:S02]  /*1e30*/  R2UR UR7, R3 ;  /* 0x00000000030772ca */ /* 0x000fe400000e0000 */
[----:B------:R-:W-:Y:S01]  /*1e40*/  R2UR UR8, R2 ;  /* 0x00000000020872ca */ /* 0x000fe200000e0000 */
[----:B------:R-:W-:Y:S01]  /*1e50*/  UMOV UR55, 0x80004020 ;  /* 0x8000402000377882 */ /* 0x000fe20000000000 */
[----:B------:R-:W-:Y:S01]  /*1e60*/  UIADD3 UR11, UPT, UPT, UR21, 0x1, URZ ;  /* 0x00000001150b7890 */ /* 0x000fe2000fffe0ff */
[----:B------:R-:W-:Y:S01]  /*1e70*/  LOP3.LUT R10, R10, 0x1, RZ, 0x3c, !PT ;  /* 0x000000010a0a7812 */ /* 0x000fe200078e3cff */
[----:B------:R-:W-:-:S02]  /*1e80*/  UIADD3 UR23, UPT, UPT, UR23, UR16, URZ ;  /* 0x0000001017177290 */ /* 0x000fc4000fffe0ff */
[----:B------:R-:W-:-:S04]  /*1e90*/  UISETP.NE.AND UP0, UPT, UR11, 0x1a, UPT ;  /* 0x0000001a0b00788c */ /* 0x000fc8000bf05270 */
[----:B------:R-:W-:Y:S02]  /*1ea0*/  USEL UR11, UR11, URZ, UP0 ;  /* 0x000000ff0b0b7287 */ /* 0x000fe40008000000 */
[----:B------:R-:W-:Y:S01]  /*1eb0*/  USEL UR10, URZ, 0x1, UP0 ;  /* 0x00000001ff0a7887 */ /* 0x000fe20008000000 */
[----:B------:R2:W-:Y:S01]  /*1ec0*/  UTCQMMA tmem[UR7], gdesc[UR54], tmem[UR8], tmem[UR26], idesc[UR27], UPT ;  /* 0x00ff1a36070079ea */ /* 0x0005e2000b800308 */
[----:B------:R2:W-:Y:S01]  /*1ed0*/  UTCBAR [UR17], URZ ;  /* 0x000000ff110073e9 */ /* 0x0005e200080000ff */
[----:B------:R2:W-:Y:S01]  /*1ee0*/  UTCBAR [UR15], URZ ;  /* 0x000000ff0f0073e9 */ /* 0x0005e200080000ff */
[----:B-1----:R-:W-:Y:S02]  /*1ef0*/  UISETP.GE.AND UP0, UPT, UR23, UR9, UPT ;  /* 0x000000091700728c */ /* 0x002fe4000bf06270 */
[----:B------:R-:W-:-:S07]  /*1f00*/  LOP3.LUT R8, R8, UR10, RZ, 0x3c, !PT ;  /* 0x0000000a08087c12 */ /* 0x000fce000f8e3cff */
[----:B------:R-:W-:Y:S05]  /*1f10*/  BRA.U !UP0, `(.L_x_24) ;  /* 0xfffffff508587547 */ /* 0x000fea000b83ffff */
.L_x_12:
[----:B--2---:R-:W1:Y:S01]  /*1f20*/  S2UR UR7, SR_CgaCtaId ;  /* 0x00000000000779c3 */ /* 0x004e620000008800 */
[----:B------:R-:W-:Y:S01]  /*1f30*/  ELECT P0, URZ, PT ;  /* 0x0000000000ff782f */ /* 0x000fe20003800000 */
[----:B------:R-:W-:Y:S01]  /*1f40*/  IMAD.MOV.U32 R2, RZ, RZ, 0x1 ;  /* 0x00000001ff027424 */ /* 0x000fe200078e00ff */
[----:B------:R-:W-:Y:S01]  /*1f50*/  UMOV UR8, 0x40 ;  /* 0x0000004000087882 */ /* 0x000fe20000000000 */
[----:B------:R-:W-:Y:S01]  /*1f60*/  LOP3.LUT R5, R11, 0xffff, RZ, 0xc0, !PT ;  /* 0x0000ffff0b057812 */ /* 0x000fe200078ec0ff */
[----:B------:R-:W-:-:S03]  /*1f70*/  IMAD.MOV.U32 R4, RZ, RZ, 0xffff ;  /* 0x0000ffffff047424 */ /* 0x000fc600078e00ff */
[----:B------:R-:W-:Y:S01]  /*1f80*/  UVIRTCOUNT.DEALLOC.SMPOOL 0x80 ;  /* 0x000000800000784c */ /* 0x000fe20000000000 */
[----:B------:R-:W-:Y:S01]  /*1f90*/  IMAD.MOV.U32 R3, RZ, RZ, 0x1 ;  /* 0x00000001ff037424 */ /* 0x000fe200078e00ff */
[----:B------:R-:W-:-:S05]  /*1fa0*/  SHF.R.U32.HI R5, RZ, 0x5, R5 ;  /* 0x00000005ff057819 */ /* 0x000fca0000011605 */
[----:B------:R-:W-:Y:S01]  /*1fb0*/  VIADD R6, R5, 0x10 ;  /* 0x0000001005067836 */ /* 0x000fe20000000000 */
[----:B------:R-:W-:Y:S02]  /*1fc0*/  @P0 PRMT R7, R2, 0x7610, R7 ;  /* 0x0000761002070816 */ /* 0x000fe40000000007 */
[----:B------:R-:W-:Y:S02]  /*1fd0*/  SHF.L.U32 R5, R4, R5, RZ ;  /* 0x0000000504057219 */ /* 0x000fe400000006ff */
[----:B------:R-:W-:-:S04]  /*1fe0*/  SHF.L.U32 R6, R3, R6, RZ ;  /* 0x0000000603067219 */ /* 0x000fc800000006ff */
[----:B------:R-:W-:Y:S01]  /*1ff0*/  LOP3.LUT R5, R6, R5, RZ, 0xfc, !PT ;  /* 0x0000000506057212 */ /* 0x000fe200078efcff */
[----:B-1----:R-:W-:-:S03]  /*2000*/  ULEA UR8, UR7, UR8, 0x18 ;  /* 0x0000000807087291 */ /* 0x002fc6000f8ec0ff */
[----:B------:R-:W-:-:S06]  /*2010*/  LOP3.LUT R4, R5, 0xffff, RZ, 0xc0, !PT ;  /* 0x0000ffff05047812 */ /* 0x000fcc00078ec0ff */
[----:B------:R-:W-:Y:S01]  /*2020*/  @P0 STS.U8 [UR8], R7 ;  /* 0x00000007ff000988 */ /* 0x000fe20008000008 */
[----:B------:R-:W-:Y:S06]  /*2030*/  BAR.SYNC.DEFER_BLOCKING 0x2, 0x120 ;  /* 0x0084800000007b1d */ /* 0x000fec0000010000 */
[----:B------:R-:W-:Y:S01]  /*2040*/  NOP ;  /* 0x0000000000007918 */ /* 0x000fe20000000000 */
[----:B------:R-:W-:Y:S02]  /*2050*/  UMOV UR8, 0x50 ;  /* 0x0000005000087882 */ /* 0x000fe40000000000 */
[----:B------:R-:W-:-:S09]  /*2060*/  ULEA UR8, UR7, UR8, 0x18 ;  /* 0x0000000807087291 */ /* 0x000fd2000f8ec0ff */
[----:B------:R-:W1:Y:S02]  /*2070*/  LDS R2, [UR8] ;  /* 0x00000008ff027984 */ /* 0x000e640008000800 */
[----:B-1----:R-:W-:-:S04]  /*2080*/  LOP3.LUT R3, R5, 0xffff, R2, 0x80, !PT ;  /* 0x0000ffff05037812 */ /* 0x002fc800078e8002 */
[----:B------:R-:W-:-:S13]  /*2090*/  ISETP.NE.AND P0, PT, R3, R4, PT ;  /* 0x000000040300720c */ /* 0x000fda0003f05270 */
[----:B------:R-:W-:Y:S05]  /*20a0*/  @P0 BRA `(.L_x_25) ;  /* 0x0000000000500947 */ /* 0x000fea0003800000 */
[----:B------:R-:W-:Y:S02]  /*20b0*/  SHF.R.U32.HI R2, RZ, 0x10, R2 ;  /* 0x00000010ff027819 */ /* 0x000fe40000011602 */
[----:B------:R-:W-:-:S04]  /*20c0*/  SHF.R.U32.HI R3, RZ, 0x10, R5 ;  /* 0x00000010ff037819 */ /* 0x000fc80000011605 */
[----:B------:R-:W-:-:S04]  /*20d0*/  LOP3.LUT R2, R2, R3, RZ, 0xc0, !PT ;  /* 0x0000000302027212 */ /* 0x000fc800078ec0ff */
[----:B------:R-:W-:-:S13]  /*20e0*/  ISETP.NE.AND P0, PT, R2, R3, PT ;  /* 0x000000030200720c */ /* 0x000fda0003f05270 */
[----:B------:R-:W-:Y:S05]  /*20f0*/  @P0 BRA `(.L_x_26) ;  /* 0x0000000000300947 */ /* 0x000fea0003800000 */
[----:B------:R-:W-:Y:S01]  /*2100*/  R2UR UR10, R5 ;  /* 0x00000000050a72ca */ /* 0x000fe200000e0000 */
[----:B------:R-:W1:Y:S01]  /*2110*/  S2R R3, SR_LANEID ;  /* 0x0000000000037919 */ /* 0x000e620000000000 */
[----:B------:R-:W-:Y:S02]  /*2120*/  VOTEU.ANY UR9, UPT, PT ;  /* 0x0000000000097886 */ /* 0x000fe400038e0100 */
[----:B------:R-:W-:-:S09]  /*2130*/  UFLO.U32 UR9, UR9 ;  /* 0x00000009000972bd */ /* 0x000fd200080e0000 */
[----:B------:R-:W-:-:S06]  /*2140*/  ULOP3.LUT UR10, URZ, UR10, URZ, 0x33, !UPT ;  /* 0x0000000aff0a7292 */ /* 0x000fcc000f8e33ff */
[----:B------:R-:W-:-:S04]  /*2150*/  IMAD.U32 R2, RZ, RZ, UR10 ;  /* 0x0000000aff027e24 */ /* 0x000fc8000f8e00ff */
[----:B------:R-:W2:Y:S02]  /*2160*/  REDUX UR7, R2 ;  /* 0x00000000020773c4 */ /* 0x000ea40000000000 */
[----:B------:R3:W-:Y:S01]  /*2170*/  UTCATOMSWS.AND URZ, UR10 ;  /* 0x0000000a00ff79e3 */ /* 0x0007e20008000000 */
[----:B-1----:R-:W-:Y:S01]  /*2180*/  ISETP.EQ.U32.AND P0, PT, R3, UR9, PT ;  /* 0x0000000903007c0c */ /* 0x002fe2000bf02070 */
[----:B--2---:R-:W-:-:S12]  /*2190*/  IMAD.U32 R3, RZ, RZ, UR7 ;  /* 0x00000007ff037e24 */ /* 0x004fd8000f8e00ff */
[----:B------:R3:W-:Y:S01]  /*21a0*/  @P0 ATOMS.AND RZ, [UR8], R3 ;  /* 0x00000003ffff098c */ /* 0x0007e2000a800008 */
[----:B------:R-:W-:Y:S05]  /*21b0*/  BRA `(.L_x_27) ;  /* 0x0000000000147947 */ /* 0x000fea0003800000 */
.L_x_26:
[----:B------:R-:W-:Y:S02]  /*21c0*/  MOV R2, 0x21e0 ;  /* 0x000021e000027802 */ /* 0x000fe40000000f00 */
[----:B------:R-:W-:Y:S05]  /*21d0*/  CALL.REL.NOINC `($__internal_0_$__cuda_sm10x_tcgen05_guardrail_trap_col_being_dealloced_not_returned_by_alloc) ;  /* 0x0000007c009c7944 */ /* 0x000fea0003c00000 */
[----:B------:R-:W-:Y:S05]  /*21e0*/  BRA `(.L_x_27) ;  /* 0x0000000000087947 */ /* 0x000fea0003800000 */
.L_x_25:
[----:B------:R-:W-:Y:S02]  /*21f0*/  MOV R2, 0x2210 ;  /* 0x0000221000027802 */ /* 0x000fe40000000f00 */
[----:B------:R-:W-:Y:S05]  /*2200*/  CALL.REL.NOINC `($__internal_2_$__cuda_sm10x_tcgen05_guardrail_trap_unallocated_columns_being_dealloced) ;  /* 0x0000007c00a87944 */ /* 0x000fea0003c00000 */
.L_x_27:
[----:B------:R-:W-:Y:S01]  /*2210*/  NOP ;  /* 0x0000000000007918 */ /* 0x000fe20000000000 */
[----:B------:R-:W-:Y:S05]  /*2220*/  BRA `(.L_x_5) ;  /* 0x0000001000b47947 */ /* 0x000fea0003800000 */
.L_x_4:
[----:B------:R-:W-:-:S13]  /*2230*/  ISETP.NE.AND P0, PT, R0, 0xe, PT ;  /* 0x0000000e0000780c */ /* 0x000fda0003f05270 */
[----:B------:R-:W-:Y:S05]  /*2240*/  @!P0 BRA `(.L_x_28) ;  /* 0x0000000000148947 */ /* 0x000fea0003800000 */
[----:B------:R-:W-:-:S13]  /*2250*/  ISETP.NE.AND P0, PT, R0, 0xf, PT ;  /* 0x0000000f0000780c */ /* 0x000fda0003f05270 */
[----:B------:R-:W-:Y:S05]  /*2260*/  @P0 BRA `(.L_x_5) ;  /* 0x0000001000a40947 */ /* 0x000fea0003800000 */
[----:B------:R-:W-:-:S08]  /*2270*/  NOP ;  /* 0x0000000000007918 */ /* 0x000fd00000000000 */
[----:B------:R-:W4:-:S00]  /*2280*/  USETMAXREG.DEALLOC.CTAPOOL 0x50 ;  /* 0x00000050000079c8 */ /* 0x000f0000080e0500 */
[----:B----4-:R-:W-:Y:S05]  /*2290*/  BRA `(.L_x_3) ;  /* 0x0000005c00f47947 */ /* 0x010fea0003800000 */
.L_x_28:
[----:B------:R-:W-:-:S08]  /*22a0*/  NOP ;  /* 0x0000000000007918 */ /* 0x000fd00000000000 */
[----:B------:R-:W4:-:S00]  /*22b0*/  USETMAXREG.DEALLOC.CTAPOOL 0x50 ;  /* 0x00000050000079c8 */ /* 0x000f0000080e0500 */
[----:B------:R-:W5:Y:S01]  /*22c0*/  LDCU UR8, c[0x0][0x610] ;  /* 0x0000c200ff0877ac */ /* 0x000f620008000800 */
[----:B----4-:R-:W-:Y:S01]  /*22d0*/  HFMA2 R6, -RZ, RZ, 0, 5.9604644775390625e-08 ;  /* 0x00000001ff067431 */ /* 0x010fe200000001ff */
[----:B------:R-:W-:Y:S01]  /*22e0*/  MOV R4, 0x1 ;  /* 0x0000000100047802 */ /* 0x000fe20000000f00 */
[----:B------:R-:W4:Y:S01]  /*22f0*/  LDCU UR12, c[0x0][0x38c] ;  /* 0x00007180ff0c77ac */ /* 0x000f220008000800 */
[----:B------:R-:W3:Y:S01]  /*2300*/  LDCU UR16, c[0x0][0x61c] ;  /* 0x0000c380ff1077ac */ /* 0x000ee20008000800 */
[----:B-----5:R-:W-:-:S04]  /*2310*/  UIMAD.WIDE.U32 UR8, UR6, UR8, URZ ;  /* 0x00000008060872a5 */ /* 0x020fc8000f8e00ff */
[----:B------:R-:W-:Y:S02]  /*2320*/  UIADD3 UR36, UPT, UPT, UR6, -UR9, URZ ;  /* 0x8000000906247290 */ /* 0x000fe4000fffe0ff */
[----:B----4-:R-:W-:Y:S02]  /*2330*/  UIADD3 UR11, UPT, UPT, UR12, -0x1, URZ ;  /* 0xffffffff0c0b7890 */ /* 0x010fe4000fffe0ff */
[----:B------:R-:W-:Y:S02]  /*2340*/  USHF.R.U32.HI UR36, URZ, UR5, UR36 ;  /* 0x00000005ff247299 */ /* 0x000fe40008011624 */
[----:B------:R-:W-:Y:S01]  /*2350*/  USHF.R.S32.HI UR10, URZ, 0x1f, UR11 ;  /* 0x0000001fff0a7899 */ /* 0x000fe2000801140b */
[----:B------:R-:W4:Y:S01]  /*2360*/  LDCU UR8, c[0x0][0x624] ;  /* 0x0000c480ff0877ac */ /* 0x000f220008000800 */
[----:B------:R-:W-:Y:S02]  /*2370*/  UIADD3 UR36, UPT, UPT, UR9, UR36, URZ ;  /* 0x0000002409247290 */ /* 0x000fe4000fffe0ff */
[----:B------:R-:W-:-:S02]  /*2380*/  UIADD3 UR9, UPT, UPT, -UR12, URZ, URZ ;  /* 0x000000ff0c097290 */ /* 0x000fc4000fffe1ff */
[----:B-1----:R-:W-:Y:S02]  /*2390*/  USHF.R.U32.HI UR36, URZ, UR14, UR36 ;  /* 0x0000000eff247299 */ /* 0x002fe40008011624 */
[----:B------:R-:W-:Y:S02]  /*23a0*/  USHF.R.S32.HI UR9, URZ, 0x1f, UR9 ;  /* 0x0000001fff097899 */ /* 0x000fe40008011409 */
[----:B---3--:R-:W-:Y:S02]  /*23b0*/  UIMAD.WIDE.U32 UR16, UR36, UR16, URZ ;  /* 0x00000010241072a5 */ /* 0x008fe4000f8e00ff */
[----:B------:R-:W-:Y:S02]  /*23c0*/  ULEA.HI UR9, UR9, -UR12, URZ, 0x7 ;  /* 0x8000000c09097291 */ /* 0x000fe4000f8f38ff */
[----:B------:R-:W-:Y:S02]  /*23d0*/  UISETP.GT.AND UP1, UPT, UR12, URZ, UPT ;  /* 0x000000ff0c00728c */ /* 0x000fe4000bf24270 */
[----:B----4-:R-:W-:-:S02]  /*23e0*/  UISETP.GE.AND UP0, UPT, UR6, UR8, UPT ;  /* 0x000000080600728c */ /* 0x010fc4000bf06270 */
[----:B------:R-:W-:Y:S02]  /*23f0*/  ULEA.HI UR10, UR10, UR11, URZ, 0x7 ;  /* 0x0000000b0a0a7291 */ /* 0x000fe4000f8f38ff */
[----:B------:R-:W-:Y:S02]  /*2400*/  USHF.R.S32.HI UR9, URZ, 0x7, UR9 ;  /* 0x00000007ff097899 */ /* 0x000fe40008011409 */
[----:B------:R-:W-:Y:S02]  /*2410*/  UIADD3 UR12, UPT, UPT, UR36, -UR17, URZ ;  /* 0x80000011240c7290 */ /* 0x000fe4000fffe0ff */
[----:B------:R-:W-:Y:S02]  /*2420*/  ULEA.HI.SX32 UR31, UR10, 0x1, 0x19 ;  /* 0x000000010a1f7891 */ /* 0x000fe4000f8fcaff */
[----:B------:R-:W-:Y:S02]  /*2430*/  UIADD3 UR9, UPT, UPT, -UR9, URZ, URZ ;  /* 0x000000ff09097290 */ /* 0x000fe4000fffe1ff */
[----:B--2---:R-:W-:Y:S01]  /*2440*/  USHF.R.U32.HI UR12, URZ, UR4, UR12 ;  /* 0x00000004ff0c7299 */ /* 0x004fe2000801160c */
[----:B------:R-:W-:-:S03]  /*2450*/  UMOV UR8, URZ ;  /* 0x000000ff00087c82 */ /* 0x000fc60008000000 */
[----:B------:R-:W-:Y:S01]  /*2460*/  UIADD3 UR37, UPT, UPT, UR17, UR12, URZ ;  /* 0x0000000c11257290 */ /* 0x000fe2000fffe0ff */
[----:B------:R-:W-:Y:S01]  /*2470*/  @!UP1 UMOV UR31, UR9 ;  /* 0x00000009001f9c82 */ /* 0x000fe20008000000 */
[----:B------:R-:W-:Y:S10]  /*2480*/  BRA.U UP0, `(.L_x_29) ;  /* 0x00000009004c7547 */ /* 0x000ff4000b800000 */
[----:B------:R-:W1:Y:S01]  /*2490*/  S2UR UR9, SR_CgaCtaId ;  /* 0x00000000000979c3 */ /* 0x000e620000008800 */
[----:B------:R-:W2:Y:S01]  /*24a0*/  LDCU UR8, c[0x0][0x618] ;  /* 0x0000c300ff0877ac */ /* 0x000ea20008000800 */
[----:B------:R-:W-:Y:S02]  /*24b0*/  MOV R4, 0x1 ;  /* 0x0000000100047802 */ /* 0x000fe40000000f00 */
[----:B------:R-:W-:Y:S01]  /*24c0*/  MOV R6, 0x1 ;  /* 0x0000000100067802 */ /* 0x000fe20000000f00 */
[----:B------:R-:W3:Y:S01]  /*24d0*/  LDCU UR11, c[0x0][0x60c] ;  /* 0x0000c180ff0b77ac */ /* 0x000ee20008000800 */
[----:B------:R-:W-:Y:S02]  /*24e0*/  USHF.R.U32.HI UR37, URZ, UR7, UR37 ;  /* 0x00000007ff257299 */ /* 0x000fe40008011625 */
[----:B------:R-:W-:Y:S02]  /*24f0*/  UIADD3 UR30, UPT, UPT, UR31, -0x1, URZ ;  /* 0xffffffff1f1e7890 */ /* 0x000fe4000fffe0ff */
[----:B------:R-:W-:-:S02]  /*2500*/  UIADD3 UR10, UPT, UPT, -UR37, URZ, URZ ;  /* 0x000000ff250a7290 */ /* 0x000fc4000fffe1ff */
[----:B------:R-:W-:Y:S01]  /*2510*/  UIADD3 UR13, UPT, UPT, -UR36, URZ, URZ ;  /* 0x000000ff240d7290 */ /* 0x000fe2000fffe1ff */
[----:B------:R-:W-:Y:S01]  /*2520*/  UMOV UR12, 0x400 ;  /* 0x00000400000c7882 */ /* 0x000fe20000000000 */
[----:B------:R-:W4:Y:S01]  /*2530*/  LDCU UR15, c[0x0][0x370] ;  /* 0x00006e00ff0f77ac */ /* 0x000f220008000800 */
[----:B--2---:R-:W-:Y:S02]  /*2540*/  UIMAD UR36, UR8, UR10, UR36 ;  /* 0x0000000a082472a4 */ /* 0x004fe4000f8e0224 */
[----:B------:R-:W-:Y:S01]  /*2550*/  UIADD3 UR23, UPT, UPT, UR31, 0x1fffffe, URZ ;  /* 0x01fffffe1f177890 */ /* 0x000fe2000fffe0ff */
[----:B------:R-:W2:Y:S01]  /*2560*/  LDCU.64 UR38, c[0x0][0x348] ;  /* 0x00006900ff2677ac */ /* 0x000ea20008000a00 */
[----:B---3--:R-:W-:Y:S02]  /*2570*/  UIMAD UR11, UR11, UR13, UR6 ;  /* 0x0000000d0b0b72a4 */ /* 0x008fe4000f8e0206 */
[----:B------:R-:W-:Y:S02]  /*2580*/  USHF.L.U32 UR35, UR30, 0x7, URZ ;  /* 0x000000071e237899 */ /* 0x000fe400080006ff */
[----:B-1----:R-:W-:Y:S01]  /*2590*/  ULEA UR9, UR9, UR12, 0x18 ;  /* 0x0000000c09097291 */ /* 0x002fe2000f8ec0ff */
[----:B------:R-:W-:Y:S01]  /*25a0*/  UMOV UR8, URZ ;  /* 0x000000ff00087c82 */ /* 0x000fe20008000000 */
[----:B------:R-:W-:-:S10]  /*25b0*/  UMOV UR22, UR6 ;  /* 0x0000000600167c82 */ /* 0x000fd40008000000 */
.L_x_37:
[----:B------:R-:W-:Y:S01]  /*25c0*/  ULEA UR10, UR8, UR9, 0x3 ;  /* 0x00000009080a7291 */ /* 0x000fe2000f8e18ff */
[----:B------:R-:W-:-:S08]  /*25d0*/  SHF.L.U32 R8, R4, 0x1f, RZ ;  /* 0x0000001f04087819 */ /* 0x000fd000000006ff */
[----:B------:R-:W1:Y:S02]  /*25e0*/  SYNCS.PHASECHK.TRANS64.TRYWAIT P0, [UR10+0xe0], R8 ;  /* 0x0000e008ff0075a7 */ /* 0x000e64000800110a */
[----:B-1----:R-:W-:Y:S05]  /*25f0*/  @!P0 BRA `(.L_x_30) ;  /* 0x0000007000e08947 */ /* 0x002fea0003800000 */
.L_x_82:
[----:B------:R-:W-:Y:S02]  /*2600*/  ELECT P0, URZ, PT ;  /* 0x0000000000ff782f */ /* 0x000fe40003800000 */
[----:B------:R-:W-:Y:S01]  /*2610*/  SHF.L.U32 R8, R6, 0x1f, RZ ;  /* 0x0000001f06087819 */ /* 0x000fe200000006ff */
[----:B------:R-:W-:Y:S02]  /*2620*/  ULEA UR32, UR8, UR9, 0xd ;  /* 0x0000000908207291 */ /* 0x000fe4000f8e68ff */
[----:B--2---:R-:W-:Y:S02]  /*2630*/  UIADD3 UR12, UP0, UPT, UR38, 0x100, URZ ;  /* 0x00000100260c7890 */ /* 0x004fe4000ff1e0ff */
[----:B------:R-:W-:Y:S02]  /*2640*/  UIADD3 UR32, UPT, UPT, UR32, 0x4800, URZ ;  /* 0x0000480020207890 */ /* 0x000fe4000fffe0ff */
[----:B------:R-:W-:Y:S02]  /*2650*/  UIADD3 UR33, UPT, UPT, UR10, 0x10, URZ ;  /* 0x000000100a217890 */ /* 0x000fe4000fffe0ff */
[----:B------:R-:W-:Y:S01]  /*2660*/  UIADD3.X UR13, UPT, UPT, URZ, UR39, URZ, UP0, !UPT ;  /* 0x00000027ff0d7290 */ /* 0x000fe200087fe4ff */
[----:B------:R-:W-:Y:S01]  /*2670*/  UMOV UR34, URZ ;  /* 0x000000ff00227c82 */ /* 0x000fe20008000000 */
[----:B-1----:R-:W-:-:S04]  /*2680*/  @P0 IMAD.MOV.U32 R2, RZ, RZ, 0x2000 ;  /* 0x00002000ff020424 */ /* 0x002fc800078e00ff */
[----:B------:R1:W-:Y:S03]  /*2690*/  @P0 SYNCS.ARRIVE.TRANS64 RZ, [UR10+0x10], R2 ;  /* 0x00001002ffff09a7 */ /* 0x0003e6000800000a */
[----:B------:R1:W-:Y:S01]  /*26a0*/  UTMALDG.4D [UR32], [UR12], desc[URZ] ;  /* 0x0000ff200c0075b4 */ /* 0x0003e20008019000 */
[----:B------:R-:W2:Y:S02]  /*26b0*/  SYNCS.PHASECHK.TRANS64.TRYWAIT P0, [UR9+0x8], R8 ;  /* 0x00000808ff0075a7 */ /* 0x000ea40008001109 */
[----:B-12---:R-:W-:Y:S05]  /*26c0*/  @!P0 BRA `(.L_x_31) ;  /* 0x0000007000c88947 */ /* 0x006fea0003800000 */
.L_x_84:
[----:B------:R-:W-:Y:S01]  /*26d0*/  UIADD3 UR24, UPT, UPT, UR8, 0x1, URZ ;  /* 0x0000000108187890 */ /* 0x000fe2000fffe0ff */
[----:B------:R-:W-:-:S03]  /*26e0*/  ELECT P0, URZ, PT ;  /* 0x0000000000ff782f */ /* 0x000fc60003800000 */
[----:B------:R-:W-:Y:S02]  /*26f0*/  UISETP.NE.AND UP1, UPT, UR24, 0x1a, UPT ;  /* 0x0000001a1800788c */ /* 0x000fe4000bf25270 */
[----:B------:R-:W-:Y:S02]  /*2700*/  UIADD3 UR16, UP0, UPT, UR38, 0x80, URZ ;  /* 0x0000008026107890 */ /* 0x000fe4000ff1e0ff */
[----:B------:R-:W-:Y:S02]  /*2710*/  USEL UR10, URZ, 0x1, UP1 ;  /* 0x00000001ff0a7887 */ /* 0x000fe40008800000 */
[----:B------:R-:W-:Y:S02]  /*2720*/  USEL UR24, UR24, URZ, UP1 ;  /* 0x000000ff18187287 */ /* 0x000fe40008800000 */
[----:B------:R-:W-:Y:S02]  /*2730*/  USHF.L.U32 UR11, UR11, 0x7, URZ ;  /* 0x000000070b0b7899 */ /* 0x000fe400080006ff */
[----:B------:R-:W-:Y:S01]  /*2740*/  UIADD3 UR8, UPT, UPT, UR9, 0x2800, URZ ;  /* 0x0000280009087890 */ /* 0x000fe2000fffe0ff */
[----:B------:R-:W-:Y:S01]  /*2750*/  LOP3.LUT R4, R4, UR10, RZ, 0x3c, !PT ;  /* 0x0000000a04047c12 */ /* 0x000fe2000f8e3cff */
[----:B------:R-:W-:Y:S01]  /*2760*/  UIADD3.X UR17, UPT, UPT, URZ, UR39, URZ, UP0, !UPT ;  /* 0x00000027ff117290 */ /* 0x000fe200087fe4ff */
[----:B-1----:R-:W-:Y:S01]  /*2770*/  @P0 IMAD.MOV.U32 R2, RZ, RZ, 0x2000 ;  /* 0x00002000ff020424 */ /* 0x002fe200078e00ff */
[----:B------:R-:W-:-:S02]  /*2780*/  ULEA UR18, UR24, UR9, 0x3 ;  /* 0x0000000918127291 */ /* 0x000fc4000f8e18ff */
[----:B------:R-:W-:Y:S01]  /*2790*/  IMAD.U32 R8, R4, -0x80000000, RZ ;  /* 0x8000000004087824 */ /* 0x000fe200078e00ff */
[----:B------:R-:W-:Y:S01]  /*27a0*/  UMOV UR10, URZ ;  /* 0x000000ff000a7c82 */ /* 0x000fe20008000000 */
[----:B------:R-:W-:Y:S01]  /*27b0*/  UMOV UR12, UR36 ;  /* 0x00000024000c7c82 */ /* 0x000fe20008000000 */
[----:B------:R-:W-:Y:S01]  /*27c0*/  UMOV UR13, UR37 ;  /* 0x00000025000d7c82 */ /* 0x000fe20008000000 */
[----:B------:R1:W-:Y:S01]  /*27d0*/  @P0 SYNCS.ARRIVE.TRANS64 RZ, [UR9], R2 ;  /* 0x00000002ffff09a7 */ /* 0x0003e20008000009 */
[----:B------:R1:W-:Y:S02]  /*27e0*/  UTMALDG.4D [UR8], [UR16], desc[URZ] ;  /* 0x0000ff08100075b4 */ /* 0x0003e40008019000 */
[----:B------:R-:W2:Y:S02]  /*27f0*/  SYNCS.PHASECHK.TRANS64.TRYWAIT P0, [UR18+0xe0], R8 ;  /* 0x0000e008ff0075a7 */ /* 0x000ea40008001112 */
[----:B-12---:R-:W-:Y:S05]  /*2800*/  @!P0 BRA `(.L_x_32) ;  /* 0x0000007000948947 */ /* 0x006fea0003800000 */
.L_x_86:
[----:B------:R-:W-:Y:S02]  /*2810*/  ELECT P0, URZ, PT ;  /* 0x0000000000ff782f */ /* 0x000fe40003800000 */
[----:B------:R-:W-:Y:S01]  /*2820*/  LOP3.LUT R6, R6, 0x1, RZ, 0x3c, !PT ;  /* 0x0000000106067812 */ /* 0x000fe200078e3cff */
[----:B------:R-:W-:Y:S02]  /*2830*/  ULEA UR16, UR24, UR9, 0xd ;  /* 0x0000000918107291 */ /* 0x000fe4000f8e68ff */
[----:B------:R-:W-:Y:S02]  /*2840*/  UIADD3 UR10, UP0, UPT, UR38, 0x180, URZ ;  /* 0x00000180260a7890 */ /* 0x000fe4000ff1e0ff */
[----:B------:R-:W-:Y:S02]  /*2850*/  UIADD3 UR16, UPT, UPT, UR16, 0x4800, URZ ;  /* 0x0000480010107890 */ /* 0x000fe4000fffe0ff */
[----:B------:R-:W-:Y:S02]  /*2860*/  UIADD3 UR17, UPT, UPT, UR18, 0x10, URZ ;  /* 0x0000001012117890 */ /* 0x000fe4000fffe0ff */
[----:B------:R-:W-:Y:S01]  /*2870*/  UIADD3.X UR11, UPT, UPT, URZ, UR39, URZ, UP0, !UPT ;  /* 0x00000027ff0b7290 */ /* 0x000fe200087fe4ff */
[----:B------:R-:W-:Y:S01]  /*2880*/  UMOV UR19, UR35 ;  /* 0x0000002300137c82 */ /* 0x000fe20008000000 */
[----:B-1----:R-:W-:Y:S01]  /*2890*/  @P0 IMAD.MOV.U32 R2, RZ, RZ, 0x2000 ;  /* 0x00002000ff020424 */ /* 0x002fe200078e00ff */
[----:B------:R-:W-:Y:S01]  /*28a0*/  UMOV UR20, UR36 ;  /* 0x0000002400147c82 */ /* 0x000fe20008000000 */
[----:B------:R-:W-:Y:S01]  /*28b0*/  UMOV UR21, UR37 ;  /* 0x0000002500157c82 */ /* 0x000fe20008000000 */
[----:B------:R-:W-:Y:S01]  /*28c0*/  UIADD3 UR8, UPT, UPT, UR24, 0x1, URZ ;  /* 0x0000000118087890 */ /* 0x000fe2000fffe0ff */
[----:B------:R1:W-:Y:S01]  /*28d0*/  @P0 SYNCS.ARRIVE.TRANS64 RZ, [UR18+0x10], R2 ;  /* 0x00001002ffff09a7 */ /* 0x0003e20008000012 */
[----:B------:R-:W-:-:S02]  /*28e0*/  UMOV UR18, URZ ;  /* 0x000000ff00127c82 */ /* 0x000fc40008000000 */
[----:B------:R1:W-:Y:S01]  /*28f0*/  UTMALDG.4D [UR16], [UR10], desc[URZ] ;  /* 0x0000ff100a0075b4 */ /* 0x0003e20008019000 */
[----:B------:R-:W-:-:S04]  /*2900*/  UISETP.NE.AND UP0, UPT, UR8, 0x1a, UPT ;  /* 0x0000001a0800788c */ /* 0x000fc8000bf05270 */
[----:B------:R-:W-:Y:S02]  /*2910*/  USEL UR8, UR8, URZ, UP0 ;  /* 0x000000ff08087287 */ /* 0x000fe40008000000 */
[----:B------:R-:W-:Y:S02]  /*2920*/  USEL UR12, URZ, 0x1, UP0 ;  /* 0x00000001ff0c7887 */ /* 0x000fe40008000000 */
[----:B------:R-:W-:-:S04]  /*2930*/  UISETP.GE.AND UP0, UPT, UR31, 0x2, UPT ;  /* 0x000000021f00788c */ /* 0x000fc8000bf06270 */
[----:B------:R-:W-:-:S05]  /*2940*/  LOP3.LUT R4, R4, UR12, RZ, 0x3c, !PT ;  /* 0x0000000c04047c12 */ /* 0x000fca000f8e3cff */
[----:B------:R-:W-:Y:S05]  /*2950*/  BRA.U !UP0, `(.L_x_33) ;  /* 0x0000000108c47547 */ /* 0x000fea000b800000 */
[----:B------:R-:W-:Y:S01]  /*2960*/  HFMA2 R3, -RZ, RZ, 0, 0.0078125 ;  /* 0x00002000ff037431 */ /* 0x000fe200000001ff */
[----:B------:R-:W-:Y:S02]  /*2970*/  UIADD3 UR32, UP1, UPT, UR38, 0x100, URZ ;  /* 0x0000010026207890 */ /* 0x000fe4000ff3e0ff */
[----:B------:R-:W-:Y:S02]  /*2980*/  UIADD3 UR12, UP0, UPT, UR38, 0x180, URZ ;  /* 0x00000180260c7890 */ /* 0x000fe4000ff1e0ff */
[----:B------:R-:W-:Y:S02]  /*2990*/  UIADD3.X UR33, UPT, UPT, URZ, UR39, URZ, UP1, !UPT ;  /* 0x00000027ff217290 */ /* 0x000fe40008ffe4ff */
[----:B------:R-:W-:Y:S01]  /*29a0*/  UIADD3.X UR13, UPT, UPT, URZ, UR39, URZ, UP0, !UPT ;  /* 0x00000027ff0d7290 */ /* 0x000fe200087fe4ff */
[----:B-1----:R-:W-:Y:S01]  /*29b0*/  UMOV UR11, URZ ;  /* 0x000000ff000b7c82 */ /* 0x002fe20008000000 */
[----:B------:R-:W-:Y:S01]  /*29c0*/  UMOV UR26, URZ ;  /* 0x000000ff001a7c82 */ /* 0x000fe20008000000 */
[----:B------:R-:W-:-:S09]  /*29d0*/  UMOV UR18, URZ ;  /* 0x000000ff00127c82 */ /* 0x000fd20008000000 */
.L_x_36:
[----:B--2---:R-:W-:Y:S01]  /*29e0*/  ULEA UR16, UR8, UR9, 0x3 ;  /* 0x0000000908107291 */ /* 0x004fe2000f8e18ff */
[----:B------:R-:W-:Y:S01]  /*29f0*/  SHF.L.U32 R8, R4, 0x1f, RZ ;  /* 0x0000001f04087819 */ /* 0x000fe200000006ff */
[----:B------:R-:W-:Y:S02]  /*2a00*/  UIADD3 UR27, UPT, UPT, UR23, -UR11, URZ ;  /* 0x8000000b171b7290 */ /* 0x000fe4000fffe0ff */
[----:B------:R-:W-:-:S05]  /*2a10*/  UIADD3 UR10, UPT, UPT, UR8, 0x1, URZ ;  /* 0x00000001080a7890 */ /* 0x000fca000fffe0ff */
[----:B-1----:R-:W1:Y:S02]  /*2a20*/  SYNCS.PHASECHK.TRANS64.TRYWAIT P0, [UR16+0xe0], R8 ;  /* 0x0000e008ff0075a7 */ /* 0x002e640008001110 */
[----:B-1----:R-:W-:Y:S05]  /*2a30*/  @!P0 BRA `(.L_x_34) ;  /* 0x0000007000248947 */ /* 0x002fea0003800000 */
.L_x_88:
[----:B------:R-:W-:Y:S01]  /*2a40*/  ELECT P0, URZ, PT ;  /* 0x0000000000ff782f */ /* 0x000fe20003800000 */
[----:B------:R-:W-:Y:S02]  /*2a50*/  UISETP.NE.AND UP0, UPT, UR10, 0x1a, UPT ;  /* 0x0000001a0a00788c */ /* 0x000fe4000bf05270 */
[----:B------:R-:W-:Y:S02]  /*2a60*/  ULEA UR24, UR8, UR9, 0xd ;  /* 0x0000000908187291 */ /* 0x000fe4000f8e68ff */
[----:B------:R-:W-:Y:S02]  /*2a70*/  USEL UR17, URZ, 0x1, UP0 ;  /* 0x00000001ff117887 */ /* 0x000fe40008000000 */
[----:B------:R-:W-:Y:S02]  /*2a80*/  USEL UR10, UR10, URZ, UP0 ;  /* 0x000000ff0a0a7287 */ /* 0x000fe40008000000 */
[----:B------:R-:W-:Y:S02]  /*2a90*/  USHF.L.U32 UR27, UR27, 0x7, URZ ;  /* 0x000000071b1b7899 */ /* 0x000fe400080006ff */
[----:B------:R-:W-:Y:S01]  /*2aa0*/  UIADD3 UR24, UPT, UPT, UR24, 0x4800, URZ ;  /* 0x0000480018187890 */ /* 0x000fe2000fffe0ff */
[----:B------:R-:W-:Y:S01]  /*2ab0*/  LOP3.LUT R4, R4, UR17, RZ, 0x3c, !PT ;  /* 0x0000001104047c12 */ /* 0x000fe2000f8e3cff */
[----:B------:R-:W-:Y:S01]  /*2ac0*/  UIADD3 UR25, UPT, UPT, UR16, 0x10, URZ ;  /* 0x0000001010197890 */ /* 0x000fe2000fffe0ff */
[----:B-1----:R-:W-:Y:S01]  /*2ad0*/  @P0 IMAD.MOV.U32 R2, RZ, RZ, 0x2000 ;  /* 0x00002000ff020424 */ /* 0x002fe200078e00ff */
[----:B------:R-:W-:-:S02]  /*2ae0*/  ULEA UR8, UR10, UR9, 0x3 ;  /* 0x000000090a087291 */ /* 0x000fc4000f8e18ff */
[----:B------:R-:W-:Y:S01]  /*2af0*/  IMAD.U32 R5, R4, -0x80000000, RZ ;  /* 0x8000000004057824 */ /* 0x000fe200078e00ff */
[----:B------:R-:W-:Y:S01]  /*2b00*/  UMOV UR28, UR36 ;  /* 0x00000024001c7c82 */ /* 0x000fe20008000000 */
[----:B------:R-:W-:Y:S01]  /*2b10*/  UMOV UR29, UR37 ;  /* 0x00000025001d7c82 */ /* 0x000fe20008000000 */
[----:B------:R1:W-:Y:S02]  /*2b20*/  @P0 SYNCS.ARRIVE.TRANS64 RZ, [UR16+0x10], R2 ;  /* 0x00001002ffff09a7 */ /* 0x0003e40008000010 */
[----:B------:R1:W-:Y:S02]  /*2b30*/  UTMALDG.4D [UR24], [UR32], desc[URZ] ;  /* 0x0000ff18200075b4 */ /* 0x0003e40008019000 */
[----:B------:R-:W2:Y:S02]  /*2b40*/  SYNCS.PHASECHK.TRANS64.TRYWAIT P0, [UR8+0xe0], R5 ;  /* 0x0000e005ff0075a7 */ /* 0x000ea40008001108 */
[----:B-12---:R-:W-:Y:S05]  /*2b50*/  @!P0 BRA `(.L_x_35) ;  /* 0x0000006c00f88947 */ /* 0x006fea0003800000 */
.L_x_90:
[----:B------:R-:W-:Y:S01]  /*2b60*/  ELECT P0, URZ, PT ;  /* 0x0000000000ff782f */ /* 0x000fe20003800000 */
[----:B------:R-:W-:Y:S02]  /*2b70*/  ULEA UR16, UR10, UR9, 0xd ;  /* 0x000000090a107291 */ /* 0x000fe4000f8e68ff */
[----:B------:R-:W-:Y:S02]  /*2b80*/  UIADD3 UR17, UPT, UPT, UR8, 0x10, URZ ;  /* 0x0000001008117890 */ /* 0x000fe4000fffe0ff */
[----:B------:R-:W-:Y:S01]  /*2b90*/  UIADD3 UR16, UPT, UPT, UR16, 0x4800, URZ ;  /* 0x0000480010107890 */ /* 0x000fe2000fffe0ff */
[----:B------:R-:W-:Y:S01]  /*2ba0*/  UMOV UR19, UR27 ;  /* 0x0000001b00137c82 */ /* 0x000fe20008000000 */
[----:B------:R-:W-:Y:S01]  /*2bb0*/  UMOV UR20, UR36 ;  /* 0x0000002400147c82 */ /* 0x000fe20008000000 */
[----:B------:R-:W-:Y:S01]  /*2bc0*/  UMOV UR21, UR37 ;  /* 0x0000002500157c82 */ /* 0x000fe20008000000 */
[----:B------:R-:W-:-:S04]  /*2bd0*/  UIADD3 UR11, UPT, UPT, UR11, 0x1, URZ ;  /* 0x000000010b0b7890 */ /* 0x000fc8000fffe0ff */
[----:B------:R2:W-:Y:S01]  /*2be0*/  @P0 SYNCS.ARRIVE.TRANS64 RZ, [UR8+0x10], R3 ;  /* 0x00001003ffff09a7 */ /* 0x0005e20008000008 */
[----:B------:R-:W-:Y:S01]  /*2bf0*/  UIADD3 UR8, UPT, UPT, UR10, 0x1, URZ ;  /* 0x000000010a087890 */ /* 0x000fe2000fffe0ff */
[----:B------:R2:W-:Y:S03]  /*2c00*/  UTMALDG.4D [UR16], [UR12], desc[URZ] ;  /* 0x0000ff100c0075b4 */ /* 0x0005e60008019000 */
[----:B------:R-:W-:-:S04]  /*2c10*/  UISETP.NE.AND UP0, UPT, UR8, 0x1a, UPT ;  /* 0x0000001a0800788c */ /* 0x000fc8000bf05270 */
[----:B------:R-:W-:Y:S02]  /*2c20*/  USEL UR8, UR8, URZ, UP0 ;  /* 0x000000ff08087287 */ /* 0x000fe40008000000 */
[----:B------:R-:W-:Y:S02]  /*2c30*/  USEL UR10, URZ, 0x1, UP0 ;  /* 0x00000001ff0a7887 */ /* 0x000fe40008000000 */
[----:B------:R-:W-:-:S04]  /*2c40*/  UISETP.NE.AND UP0, UPT, UR11, UR30, UPT ;  /* 0x0000001e0b00728c */ /* 0x000fc8000bf05270 */
[----:B------:R-:W-:-:S05]  /*2c50*/  LOP3.LUT R4, R4, UR10, RZ, 0x3c, !PT ;  /* 0x0000000a04047c12 */ /* 0x000fca000f8e3cff */
[----:B------:R-:W-:Y:S05]  /*2c60*/  BRA.U UP0, `(.L_x_36) ;  /* 0xfffffffd005c7547 */ /* 0x000fea000b83ffff */
.L_x_33:
[----:B-1----:R-:W1:Y:S01]  /*2c70*/  LDCU UR10, c[0x0][0x610] ;  /* 0x0000c200ff0a77ac */ /* 0x002e620008000800 */
[----:B----4-:R-:W-:Y:S01]  /*2c80*/  UIADD3 UR22, UPT, UPT, UR15, UR22, URZ ;  /* 0x000000160f167290 */ /* 0x010fe2000fffe0ff */
[----:B------:R-:W3:Y:S03]  /*2c90*/  LDCU.64 UR36, c[0x0][0x618] ;  /* 0x0000c300ff2477ac */ /* 0x000ee60008000a00 */
[----:B-1----:R-:W-:-:S04]  /*2ca0*/  UIMAD.WIDE.U32 UR10, UR22, UR10, URZ ;  /* 0x0000000a160a72a5 */ /* 0x002fc8000f8e00ff */
[----:B------:R-:W-:-:S04]  /*2cb0*/  UIADD3 UR10, UPT, UPT, UR22, -UR11, URZ ;  /* 0x8000000b160a7290 */ /* 0x000fc8000fffe0ff */
[----:B------:R-:W-:-:S04]  /*2cc0*/  USHF.R.U32.HI UR10, URZ, UR5, UR10 ;  /* 0x00000005ff0a7299 */ /* 0x000fc8000801160a */
[----:B------:R-:W-:Y:S01]  /*2cd0*/  UIADD3 UR10, UPT, UPT, UR11, UR10, URZ ;  /* 0x0000000a0b0a7290 */ /* 0x000fe2000fffe0ff */
[----:B------:R-:W1:Y:S03]  /*2ce0*/  LDCU UR11, c[0x0][0x60c] ;  /* 0x0000c180ff0b77ac */ /* 0x000e660008000800 */
[----:B--2---:R-:W-:-:S04]  /*2cf0*/  USHF.R.U32.HI UR12, URZ, UR14, UR10 ;  /* 0x0000000eff0c7299 */ /* 0x004fc8000801160a */
[----:B---3--:R-:W-:-:S03]  /*2d00*/  UIMAD.WIDE.U32 UR16, UR12, UR37, URZ ;  /* 0x000000250c1072a5 */ /* 0x008fc6000f8e00ff */
[----:B------:R-:W2:Y:S01]  /*2d10*/  LDCU UR10, c[0x0][0x624] ;  /* 0x0000c480ff0a77ac */ /* 0x000ea20008000800 */
[----:B------:R-:W-:Y:S02]  /*2d20*/  UIADD3 UR13, UPT, UPT, UR12, -UR17, URZ ;  /* 0x800000110c0d7290 */ /* 0x000fe4000fffe0ff */
[----:B------:R-:W-:Y:S02]  /*2d30*/  UIADD3 UR16, UPT, UPT, -UR12, URZ, URZ ;  /* 0x000000ff0c107290 */ /* 0x000fe4000fffe1ff */
[----:B------:R-:W-:Y:S02]  /*2d40*/  USHF.R.U32.HI UR13, URZ, UR4, UR13 ;  /* 0x00000004ff0d7299 */ /* 0x000fe4000801160d */
[----:B-1----:R-:W-:Y:S02]  /*2d50*/  UIMAD UR11, UR11, UR16, UR22 ;  /* 0x000000100b0b72a4 */ /* 0x002fe4000f8e0216 */
[----:B------:R-:W-:-:S04]  /*2d60*/  UIADD3 UR13, UPT, UPT, UR17, UR13, URZ ;  /* 0x0000000d110d7290 */ /* 0x000fc8000fffe0ff */
[----:B------:R-:W-:Y:S02]  /*2d70*/  USHF.R.U32.HI UR37, URZ, UR7, UR13 ;  /* 0x00000007ff257299 */ /* 0x000fe4000801160d */
[----:B--2---:R-:W-:Y:S02]  /*2d80*/  UISETP.GE.AND UP0, UPT, UR22, UR10, UPT ;  /* 0x0000000a1600728c */ /* 0x004fe4000bf06270 */
[----:B------:R-:W-:-:S04]  /*2d90*/  UIADD3 UR13, UPT, UPT, -UR37, URZ, URZ ;  /* 0x000000ff250d7290 */ /* 0x000fc8000fffe1ff */
[----:B------:R-:W-:-:S03]  /*2da0*/  UIMAD UR36, UR36, UR13, UR12 ;  /* 0x0000000d242472a4 */ /* 0x000fc6000f8e020c */
[----:B------:R-:W-:Y:S09]  /*2db0*/  BRA.U !UP0, `(.L_x_37) ;  /* 0xfffffff908007547 */ /* 0x000ff2000b83ffff */
.L_x_29:
[----:B------:R-:W-:Y:S02]  /*2dc0*/  UIADD3 UR7, UPT, UPT, UR8, 0x2, URZ ;  /* 0x0000000208077890 */ /* 0x000fe4000fffe0ff */
[----:B------:R-:W-:-:S04]  /*2dd0*/  UISETP.NE.AND UP0, UPT, UR8, 0x19, UPT ;  /* 0x000000190800788c */ /* 0x000fc8000bf05270 */
[----:B------:R-:W-:-:S04]  /*2de0*/  USEL UR7, UR7, 0x1, UP0 ;  /* 0x0000000107077887 */ /* 0x000fc80008000000 */
[----:B------:R-:W-:Y:S02]  /*2df0*/  UIADD3 UR19, UPT, UPT, UR7, 0x1, URZ ;  /* 0x0000000107137890 */ /* 0x000fe4000fffe0ff */
[----:B------:R-:W-:-:S04]  /*2e00*/  UISETP.NE.AND UP1, UPT, UR7, 0x1a, UPT ;  /* 0x0000001a0700788c */ /* 0x000fc8000bf25270 */
[----:B------:R-:W-:Y:S02]  /*2e10*/  USEL UR19, UR19, 0x1, UP1 ;  /* 0x0000000113137887 */ /* 0x000fe40008800000 */
[----:B------:R-:W-:Y:S02]  /*2e20*/  UISETP.EQ.XOR UP1, UPT, UR8, 0x19, !UP1 ;  /* 0x000000190800788c */ /* 0x000fe4000cf22a70 */
[----:B------:R-:W-:Y:S02]  /*2e30*/  UIADD3 UR18, UPT, UPT, UR19, 0x1, URZ ;  /* 0x0000000113127890 */ /* 0x000fe4000fffe0ff */
[----:B------:R-:W-:Y:S02]  /*2e40*/  UISETP.NE.AND UP0, UPT, UR19, 0x1a, UPT ;  /* 0x0000001a1300788c */ /* 0x000fe4000bf05270 */
[----:B------:R-:W-:Y:S02]  /*2e50*/  UISETP.EQ.XOR UP1, UPT, UR19, 0x1a, UP1 ;  /* 0x0000001a1300788c */ /* 0x000fe40008f22a70 */
[----:B------:R-:W-:-:S04]  /*2e60*/  USEL UR18, UR18, 0x1, UP0 ;  /* 0x0000000112127887 */ /* 0x000fc80008000000 */
        /* <DEDUP_REMOVED lines=67> */
[----:B------:R-:W-:Y:S01]  /*32a0*/  USEL UR7, UR7, 0x1, UP0 ;  /* 0x0000000107077887 */ /* 0x000fe20008000000 */
[----:B------:R-:W1:Y:S03]  /*32b0*/  S2UR UR9, SR_CgaCtaId ;  /* 0x00000000000979c3 */ /* 0x000e660000008800 */
[----:B------:R-:W-:-:S02]  /*32c0*/  UIADD3 UR8, UPT, UPT, UR7, 0x1, URZ ;  /* 0x0000000107087890 */ /* 0x000fc4000fffe0ff */
        /* <DEDUP_REMOVED lines=15> */
[----:B------:R-:W-:-:S03]  /*33c0*/  UMOV UR7, 0x400 ;  /* 0x0000040000077882 */ /* 0x000fc60000000000 */
[----:B------:R-:W-:Y:S02]  /*33d0*/  UISETP.EQ.XOR UP1, UPT, UR8, 0x1a, UP1 ;  /* 0x0000001a0800788c */ /* 0x000fe40008f22a70 */
[----:B------:R-:W-:Y:S02]  /*33e0*/  UISETP.NE.AND UP0, UPT, UR8, 0x1a, UPT ;  /* 0x0000001a0800788c */ /* 0x000fe4000bf05270 */
[----:B-1----:R-:W-:Y:S02]  /*33f0*/  ULEA UR7, UR9, UR7, 0x18 ;  /* 0x0000000709077291 */ /* 0x002fe4000f8ec0ff */
[----:B------:R-:W-:Y:S02]  /*3400*/  USEL UR9, URZ, 0x1, !UP1 ;  /* 0x00000001ff097887 */ /* 0x000fe4000c800000 */
[----:B------:R-:W-:-:S04]  /*3410*/  USEL UR8, UR8, URZ, UP0 ;  /* 0x000000ff08087287 */ /* 0x000fc80008000000 */
[----:B------:R-:W-:Y:S01]  /*3420*/  ULEA UR8, UR8, UR7, 0x3 ;  /* 0x0000000708087291 */ /* 0x000fe2000f8e18ff */
[----:B------:R-:W-:-:S04]  /*3430*/  LOP3.LUT R4, R4, UR9, RZ, 0x3c, !PT ;  /* 0x0000000904047c12 */ /* 0x000fc8000f8e3cff */
[----:B------:R-:W-:-:S04]  /*3440*/  SHF.L.U32 R4, R4, 0x1f, RZ ;  /* 0x0000001f04047819 */ /* 0x000fc800000006ff */
[----:B------:R-:W1:Y:S02]  /*3450*/  SYNCS.PHASECHK.TRANS64.TRYWAIT P0, [UR8+0xe0], R4 ;  /* 0x0000e004ff0075a7 */ /* 0x000e640008001108 */
[----:B-1----:R-:W-:Y:S05]  /*3460*/  @!P0 BRA `(.L_x_38) ;  /* 0x0000006400d48947 */ /* 0x002fea0003800000 */
.L_x_92:
[----:B------:R-:W-:Y:S02]  /*3470*/  ELECT P0, URZ, PT ;  /* 0x0000000000ff782f */ /* 0x000fe40003800000 */
[----:B------:R-:W-:-:S11]  /*3480*/  SHF.L.U32 R6, R6, 0x1f, RZ ;  /* 0x0000001f06067819 */ /* 0x000fd600000006ff */
[----:B-1----:R-:W-:-:S04]  /*3490*/  @P0 IMAD.MOV.U32 R2, RZ, RZ, 0x2000 ;  /* 0x00002000ff020424 */ /* 0x002fc800078e00ff */
[----:B------:R1:W-:Y:S01]  /*34a0*/  @P0 SYNCS.ARRIVE.TRANS64 RZ, [UR8+0x10], R2 ;  /* 0x00001002ffff09a7 */ /* 0x0003e20008000008 */
[----:B------:R-:W2:Y:S02]  /*34b0*/  SYNCS.PHASECHK.TRANS64.TRYWAIT P0, [UR7+0x8], R6 ;  /* 0x00000806ff0075a7 */ /* 0x000ea40008001107 */
[----:B-12---:R-:W-:Y:S05]  /*34c0*/  @!P0 BRA `(.L_x_39) ;  /* 0x0000006400d88947 */ /* 0x006fea0003800000 */
.L_x_94:
[----:B------:R-:W-:-:S13]  /*34d0*/  ELECT P0, URZ, PT ;  /* 0x0000000000ff782f */ /* 0x000fda0003800000 */
[----:B-1----:R-:W-:-:S04]  /*34e0*/  @P0 MOV R2, 0x2000 ;  /* 0x0000200000020802 */ /* 0x002fc80000000f00 */
[----:B------:R4:W-:Y:S03]  /*34f0*/  @P0 SYNCS.ARRIVE.TRANS64 RZ, [UR7], R2 ;  /* 0x00000002ffff09a7 */ /* 0x0009e60008000007 */
.L_x_5:
[----:B------:R-:W-:-:S13]  /*3500*/  ISETP.GT.AND P0, PT, R0, 0x3, PT ;  /* 0x000000030000780c */ /* 0x000fda0003f04270 */
[----:B------:R-:W-:Y:S05]  /*3510*/  @P0 BRA `(.L_x_3) ;  /* 0x0000004c00540947 */ /* 0x000fea0003800000 */
.L_x_40:
[----:B------:R-:W-:-:S08]  /*3520*/  NOP ;  /* 0x0000000000007918 */ /* 0x000fd00000000000 */
[----:B------:R-:W5:Y:S02]  /*3530*/  USETMAXREG.TRY_ALLOC.CTAPOOL UP0, 0xa8 ;  /* 0x000000a8000079c8 */ /* 0x000f640008000600 */
[----:B-----5:R-:W-:Y:S05]  /*3540*/  BRA.U !UP0, `(.L_x_40) ;  /* 0xfffffffd08f47547 */ /* 0x020fea000b83ffff */
[----:B------:R-:W5:Y:S01]  /*3550*/  LDCU UR12, c[0x0][0x38c] ;  /* 0x00007180ff0c77ac */ /* 0x000f620008000800 */
[----:B------:R-:W-:Y:S01]  /*3560*/  HFMA2 R146, -RZ, RZ, 0, 5.9604644775390625e-08 ;  /* 0x00000001ff927431 */ /* 0x000fe200000001ff */
[----:B---3--:R-:W3:Y:S01]  /*3570*/  LDCU UR7, c[0x0][0x624] ;  /* 0x0000c480ff0777ac */ /* 0x008ee20008000800 */
[----:B-----5:R-:W-:Y:S02]  /*3580*/  UIADD3 UR8, UPT, UPT, -UR12, URZ, URZ ;  /* 0x000000ff0c087290 */ /* 0x020fe4000fffe1ff */
[----:B------:R-:W-:Y:S02]  /*3590*/  UIADD3 UR10, UPT, UPT, UR12, -0x1, URZ ;  /* 0xffffffff0c0a7890 */ /* 0x000fe4000fffe0ff */
[----:B------:R-:W-:Y:S02]  /*35a0*/  USHF.R.S32.HI UR8, URZ, 0x1f, UR8 ;  /* 0x0000001fff087899 */ /* 0x000fe40008011408 */
[----:B------:R-:W-:Y:S02]  /*35b0*/  UISETP.GT.AND UP0, UPT, UR12, URZ, UPT ;  /* 0x000000ff0c00728c */ /* 0x000fe4000bf04270 */
[----:B------:R-:W-:-:S02]  /*35c0*/  USHF.R.S32.HI UR9, URZ, 0x1f, UR10 ;  /* 0x0000001fff097899 */ /* 0x000fc4000801140a */
[----:B------:R-:W-:Y:S02]  /*35d0*/  ULEA.HI UR8, UR8, -UR12, URZ, 0x7 ;  /* 0x8000000c08087291 */ /* 0x000fe4000f8f38ff */
[----:B------:R-:W-:Y:S02]  /*35e0*/  ULEA.HI UR9, UR9, UR10, URZ, 0x7 ;  /* 0x0000000a09097291 */ /* 0x000fe4000f8f38ff */
[----:B------:R-:W-:Y:S02]  /*35f0*/  USHF.R.S32.HI UR8, URZ, 0x7, UR8 ;  /* 0x00000007ff087899 */ /* 0x000fe40008011408 */
[----:B------:R-:W-:Y:S02]  /*3600*/  USHF.R.S32.HI UR11, URZ, 0x7, UR9 ;  /* 0x00000007ff0b7899 */ /* 0x000fe40008011409 */
[----:B------:R-:W-:Y:S02]  /*3610*/  @!UP0 ULOP3.LUT UR11, URZ, UR8, URZ, 0x33, !UPT ;  /* 0x00000008ff0b8292 */ /* 0x000fe4000f8e33ff */
[----:B---3--:R-:W-:Y:S01]  /*3620*/  UISETP.GE.AND UP0, UPT, UR6, UR7, UPT ;  /* 0x000000070600728c */ /* 0x008fe2000bf06270 */
[----:B------:R-:W-:Y:S08]  /*3630*/  BAR.SYNC.DEFER_BLOCKING 0x2, 0x120 ;  /* 0x0084800000007b1d */ /* 0x000ff00000010000 */
[----:B------:R-:W-:Y:S05]  /*3640*/  BRA.U UP0, `(.L_x_41) ;  /* 0x0000004900ec7547 */ /* 0x000fea000b800000 */
[----:B------:R-:W-:Y:S01]  /*3650*/  UISETP.LT.AND UP0, UPT, URZ, UR11, UPT ;  /* 0x0000000bff00728c */ /* 0x000fe2000bf01270 */
[----:B-1----:R-:W-:Y:S01]  /*3660*/  SHF.R.S32.HI R3, RZ, 0x1f, R0 ;  /* 0x0000001fff037819 */ /* 0x002fe20000011400 */
[----:B------:R-:W1:Y:S01]  /*3670*/  S2UR UR10, SR_CgaCtaId ;  /* 0x00000000000a79c3 */ /* 0x000e620000008800 */
[----:B------:R-:W-:Y:S01]  /*3680*/  IMAD.MOV.U32 R133, RZ, RZ, -0x1 ;  /* 0xffffffffff857424 */ /* 0x000fe200078e00ff */
[----:B------:R-:W-:Y:S01]  /*3690*/  USEL UR7, URZ, UR11, !UP0 ;  /* 0x0000000bff077287 */ /* 0x000fe2000c000000 */
[----:B------:R-:W-:Y:S01]  /*36a0*/  LEA.HI R3, R3, R0, RZ, 0x2 ;  /* 0x0000000003037211 */ /* 0x000fe200078f10ff */
[----:B------:R-:W-:Y:S01]  /*36b0*/  IMAD.MOV.U32 R146, RZ, RZ, 0x1 ;  /* 0x00000001ff927424 */ /* 0x000fe200078e00ff */
[----:B------:R-:W-:Y:S01]  /*36c0*/  UMOV UR8, 0x400 ;  /* 0x0000040000087882 */ /* 0x000fe20000000000 */
[----:B------:R-:W-:Y:S01]  /*36d0*/  UIMAD UR12, UR7, -0x80, UR12 ;  /* 0xffffff80070c78a4 */ /* 0x000fe2000f8e020c */
[----:B------:R-:W-:Y:S01]  /*36e0*/  LOP3.LUT R3, R3, 0xfffffffc, RZ, 0xc0, !PT ;  /* 0xfffffffc03037812 */ /* 0x000fe200078ec0ff */
[----:B------:R-:W3:Y:S01]  /*36f0*/  S2UR UR9, SR_CgaCtaId ;  /* 0x00000000000979c3 */ /* 0x000ee20000008800 */
[----:B------:R-:W-:Y:S01]  /*3700*/  IMAD.MOV.U32 R145, RZ, RZ, RZ ;  /* 0x000000ffff917224 */ /* 0x000fe200078e00ff */
[----:B------:R-:W-:Y:S01]  /*3710*/  UMOV UR7, 0x400 ;  /* 0x0000040000077882 */ /* 0x000fe20000000000 */
[----:B------:R-:W-:Y:S01]  /*3720*/  IADD3 R132, PT, PT, R0, 0x3, -R3 ;  /* 0x0000000300847810 */ /* 0x000fe20007ffe803 */
[----:B------:R-:W-:Y:S01]  /*3730*/  IMAD R0, RZ, RZ, -UR12 ;  /* 0x8000000cff007e24 */ /* 0x000fe2000f8e02ff */
[----:B------:R-:W-:-:S04]  /*3740*/  UMOV UR12, URZ ;  /* 0x000000ff000c7c82 */ /* 0x000fc80008000000 */
[C---:B------:R-:W-:Y:S02]  /*3750*/  VIADDMNMX R140, R0.reuse, 0x20, RZ, !PT ;  /* 0x00000020008c7846 */ /* 0x040fe400078001ff */
[C---:B--2-4-:R-:W-:Y:S02]  /*3760*/  VIADDMNMX R2, R0.reuse, 0x40, RZ, !PT ;  /* 0x0000004000027846 */ /* 0x054fe400078001ff */
[C---:B------:R-:W-:Y:S02]  /*3770*/  VIADDMNMX R136, R0.reuse, 0x60, RZ, !PT ;  /* 0x0000006000887846 */ /* 0x040fe400078001ff */
[----:B------:R-:W-:Y:S01]  /*3780*/  VIADDMNMX R0, R0, 0x80, RZ, !PT ;  /* 0x0000008000007846 */ /* 0x000fe200078001ff */
[----:B-1----:R-:W-:Y:S01]  /*3790*/  ULEA UR10, UR10, UR8, 0x18 ;  /* 0x000000080a0a7291 */ /* 0x002fe2000f8ec0ff */
[--C-:B------:R-:W-:Y:S02]  /*37a0*/  SHF.R.U32.HI R140, RZ, R140, R133.reuse ;  /* 0x0000008cff8c7219 */ /* 0x100fe40000011685 */
[----:B------:R-:W-:-:S02]  /*37b0*/  SHF.R.U32.HI R137, RZ, R2, R133 ;  /* 0x00000002ff897219 */ /* 0x000fc40000011685 */
[--C-:B------:R-:W-:Y:S02]  /*37c0*/  SHF.R.U32.HI R136, RZ, R136, R133.reuse ;  /* 0x00000088ff887219 */ /* 0x100fe40000011685 */
[----:B------:R-:W-:Y:S01]  /*37d0*/  SHF.R.U32.HI R133, RZ, R0, R133 ;  /* 0x00000000ff857219 */ /* 0x000fe20000011685 */
[----:B---3--:R-:W-:-:S12]  /*37e0*/  ULEA UR9, UR9, UR7, 0x18 ;  /* 0x0000000709097291 */ /* 0x008fd8000f8ec0ff */
.L_x_49:
[----:B------:R-:W-:Y:S02]  /*37f0*/  SHF.L.U32 R2, R146, 0x1f, RZ ;  /* 0x0000001f92027819 */ /* 0x000fe400000006ff */
[----:B-1----:R-:W-:Y:S02]  /*3800*/  SHF.L.U32 R4, R145, 0x1f, RZ ;  /* 0x0000001f91047819 */ /* 0x002fe400000006ff */
[----:B------:R-:W1:Y:S02]  /*3810*/  SYNCS.PHASECHK.TRANS64.TRYWAIT P0, [UR10+0x1e8], R2 ;  /* 0x0001e802ff0075a7 */ /* 0x000e64000800110a */
[----:B-1-3--:R-:W-:Y:S05]  /*3820*/  @!P0 BRA `(.L_x_42) ;  /* 0x00000064001c8947 */ /* 0x00afea0003800000 */
.L_x_96:
[----:B------:R-:W2:Y:S01]  /*3830*/  SYNCS.PHASECHK.TRANS64.TRYWAIT P0, [UR10+0x1b0], R4 ;  /* 0x0001b004ff0075a7 */ /* 0x000ea2000800110a */
[----:B-1----:R-:W1:Y:S02]  /*3840*/  S2R R0, SR_TID.X ;  /* 0x0000000000007919 */ /* 0x002e640000002100 */
[----:B-1----:R-:W-:-:S05]  /*3850*/  IMAD.U32 R144, R0, 0x10000, RZ ;  /* 0x0001000000907824 */ /* 0x002fca00078e00ff */
[----:B------:R-:W-:-:S04]  /*3860*/  LOP3.LUT R144, R144, 0x600000, RZ, 0xc0, !PT ;  /* 0x0060000090907812 */ /* 0x000fc800078ec0ff */
[----:B------:R-:W-:Y:S01]  /*3870*/  R2UR UR7, R144 ;  /* 0x00000000900772ca */ /* 0x000fe200000e0000 */
[----:B--2---:R-:W-:-:S14]  /*3880*/  @!P0 BRA `(.L_x_43) ;  /* 0x0000006400208947 */ /* 0x004fdc0003800000 */
.L_x_98:
[----:B------:R-:W2:Y:S01]  /*3890*/  LDTM.x32 R100, tmem[UR7] ;  /* 0x00000007006479ee */ /* 0x000ea200082c0000 */
[----:B------:R-:W-:Y:S01]  /*38a0*/  LOP3.LUT R141, R144, 0x20, RZ, 0xfc, !PT ;  /* 0x00000020908d7812 */ /* 0x000fe200078efcff */
[----:B------:R-:W3:Y:S01]  /*38b0*/  LDC R157, c[0x0][0x600] ;  /* 0x00018000ff9d7b82 */ /* 0x000ee20000000800 */
[----:B------:R-:W-:Y:S01]  /*38c0*/  R2P PR, R140, 0x7e ;  /* 0x0000007e8c007804 */ /* 0x000fe20000000000 */
[----:B------:R-:W-:Y:S01]  /*38d0*/  UISETP.GE.AND UP0, UPT, UR11, 0x1, UPT ;  /* 0x000000010b00788c */ /* 0x000fe2000bf06270 */
[----:B------:R-:W-:Y:S02]  /*38e0*/  R2UR UR7, R141 ;  /* 0x000000008d0772ca */ /* 0x000fe400000e0000 */
[C---:B------:R-:W-:Y:S02]  /*38f0*/  LOP3.LUT R147, R144.reuse, 0x40, RZ, 0xfc, !PT ;  /* 0x0000004090937812 */ /* 0x040fe400078efcff */
[----:B------:R-:W-:Y:S02]  /*3900*/  LOP3.LUT R148, R144, 0x60, RZ, 0xfc, !PT ;  /* 0x0000006090947812 */ /* 0x000fe400078efcff */
[----:B-1----:R-:W-:-:S02]  /*3910*/  LOP3.LUT R2, R140, 0x1, RZ, 0xc0, !PT ;  /* 0x000000018c027812 */ /* 0x002fc400078ec0ff */
[----:B------:R-:W-:-:S05]  /*3920*/  LOP3.LUT R149, R144, 0x48, RZ, 0xfc, !PT ;  /* 0x0000004890957812 */ /* 0x000fca00078efcff */
[----:B------:R-:W1:Y:S01]  /*3930*/  LDTM.x32 R68, tmem[UR7] ;  /* 0x00000007004479ee */ /* 0x000e6200082c0000 */
[----:B------:R-:W-:Y:S02]  /*3940*/  R2UR UR7, R147 ;  /* 0x00000000930772ca */ /* 0x000fe400000e0000 */
[----:B--2---:R-:W-:Y:S02]  /*3950*/  SEL R101, R101, 0xff800000, P1 ;  /* 0xff80000065657807 */ /* 0x004fe40000800000 */
[----:B------:R-:W-:Y:S02]  /*3960*/  SEL R102, R102, 0xff800000, P2 ;  /* 0xff80000066667807 */ /* 0x000fe40001000000 */
[----:B------:R-:W-:Y:S02]  /*3970*/  SEL R103, R103, 0xff800000, P3 ;  /* 0xff80000067677807 */ /* 0x000fe40001800000 */
[----:B------:R-:W-:Y:S02]  /*3980*/  SEL R104, R104, 0xff800000, P4 ;  /* 0xff80000068687807 */ /* 0x000fe40002000000 */
[----:B------:R-:W-:-:S03]  /*3990*/  SEL R105, R105, 0xff800000, P5 ;  /* 0xff80000069697807 */ /* 0x000fc60002800000 */
[----:B------:R-:W2:Y:S01]  /*39a0*/  LDTM.x32 R36, tmem[UR7] ;  /* 0x00000007002479ee */ /* 0x000ea200082c0000 */
[----:B------:R-:W-:Y:S02]  /*39b0*/  SEL R106, R106, 0xff800000, P6 ;  /* 0xff8000006a6a7807 */ /* 0x000fe40003000000 */
[----:B------:R-:W-:Y:S02]  /*39c0*/  R2P PR, R140.B1, 0x7f ;  /* 0x0000007f8c007804 */ /* 0x000fe40000001000 */
[----:B------:R-:W-:-:S03]  /*39d0*/  R2UR UR7, R148 ;  /* 0x00000000940772ca */ /* 0x000fc600000e0000 */
[----:B------:R-:W-:Y:S02]  /*39e0*/  SEL R108, R108, 0xff800000, P0 ;  /* 0xff8000006c6c7807 */ /* 0x000fe40000000000 */
[----:B------:R-:W-:Y:S02]  /*39f0*/  SEL R109, R109, 0xff800000, P1 ;  /* 0xff8000006d6d7807 */ /* 0x000fe40000800000 */
[----:B------:R-:W-:Y:S02]  /*3a00*/  SEL R110, R110, 0xff800000, P2 ;  /* 0xff8000006e6e7807 */ /* 0x000fe40001000000 */
[----:B------:R-:W-:Y:S02]  /*3a10*/  SEL R111, R111, 0xff800000, P3 ;  /* 0xff8000006f6f7807 */ /* 0x000fe40001800000 */
[----:B------:R-:W-:Y:S02]  /*3a20*/  SEL R112, R112, 0xff800000, P4 ;  /* 0xff80000070707807 */ /* 0x000fe40002000000 */
[----:B------:R-:W-:Y:S01]  /*3a30*/  SEL R113, R113, 0xff800000, P5 ;  /* 0xff80000071717807 */ /* 0x000fe20002800000 */
[----:B------:R-:W4:Y:S01]  /*3a40*/  LDTM.x32 R4, tmem[UR7] ;  /* 0x00000007000479ee */ /* 0x000f2200082c0000 */
[----:B------:R-:W-:Y:S01]  /*3a50*/  SEL R114, R114, 0xff800000, P6 ;  /* 0xff80000072727807 */ /* 0x000fe20003000000 */
[----:B------:R5:W-:Y:S06]  /*3a60*/  BAR.ARV R132, 0x40 ;  /* 0x000100840000751d */ /* 0x000bec0000002000 */
[----:B------:R-:W-:-:S02]  /*3a70*/  R2P PR, R140.B2, 0x7f ;  /* 0x0000007f8c007804 */ /* 0x000fc40000002000 */
[----:B------:R-:W-:-:S03]  /*3a80*/  R2UR UR7, R147 ;  /* 0x00000000930772ca */ /* 0x000fc600000e0000 */
[----:B------:R-:W-:Y:S02]  /*3a90*/  SEL R116, R116, 0xff800000, P0 ;  /* 0xff80000074747807 */ /* 0x000fe40000000000 */
[----:B------:R-:W-:Y:S02]  /*3aa0*/  SEL R117, R117, 0xff800000, P1 ;  /* 0xff80000075757807 */ /* 0x000fe40000800000 */
[----:B------:R-:W-:Y:S02]  /*3ab0*/  SEL R118, R118, 0xff800000, P2 ;  /* 0xff80000076767807 */ /* 0x000fe40001000000 */
[----:B------:R-:W-:Y:S02]  /*3ac0*/  SEL R119, R119, 0xff800000, P3 ;  /* 0xff80000077777807 */ /* 0x000fe40001800000 */
[----:B------:R-:W-:Y:S02]  /*3ad0*/  SEL R120, R120, 0xff800000, P4 ;  /* 0xff80000078787807 */ /* 0x000fe40002000000 */
[----:B------:R-:W-:-:S02]  /*3ae0*/  SEL R121, R121, 0xff800000, P5 ;  /* 0xff80000079797807 */ /* 0x000fc40002800000 */
[----:B------:R-:W-:Y:S02]  /*3af0*/  SEL R122, R122, 0xff800000, P6 ;  /* 0xff8000007a7a7807 */ /* 0x000fe40003000000 */
[----:B------:R-:W-:-:S05]  /*3b00*/  R2P PR, R140.B3, 0x7f ;  /* 0x0000007f8c007804 */ /* 0x000fca0000003000 */
[----:B------:R-:W-:Y:S02]  /*3b10*/  SEL R125, R125, 0xff800000, P1 ;  /* 0xff8000007d7d7807 */ /* 0x000fe40000800000 */
[----:B------:R-:W-:Y:S02]  /*3b20*/  SEL R126, R126, 0xff800000, P2 ;  /* 0xff8000007e7e7807 */ /* 0x000fe40001000000 */
[----:B------:R-:W-:Y:S02]  /*3b30*/  SEL R127, R127, 0xff800000, P3 ;  /* 0xff8000007f7f7807 */ /* 0x000fe40001800000 */
[----:B------:R-:W-:Y:S02]  /*3b40*/  SEL R128, R128, 0xff800000, P4 ;  /* 0xff80000080807807 */ /* 0x000fe40002000000 */
[----:B------:R-:W-:Y:S02]  /*3b50*/  SEL R129, R129, 0xff800000, P5 ;  /* 0xff80000081817807 */ /* 0x000fe40002800000 */
[----:B------:R-:W-:-:S02]  /*3b60*/  SEL R130, R130, 0xff800000, P6 ;  /* 0xff80000082827807 */ /* 0x000fc40003000000 */
[----:B------:R-:W-:Y:S02]  /*3b70*/  R2P PR, R137, 0x7e ;  /* 0x0000007e89007804 */ /* 0x000fe40000000000 */
[----:B------:R-:W-:-:S03]  /*3b80*/  SEL R124, R124, 0xff800000, P0 ;  /* 0xff8000007c7c7807 */ /* 0x000fc60000000000 */
[----:B-1----:R-:W-:Y:S02]  /*3b90*/  SEL R69, R69, 0xff800000, P1 ;  /* 0xff80000045457807 */ /* 0x002fe40000800000 */
[----:B------:R-:W-:Y:S02]  /*3ba0*/  SEL R70, R70, 0xff800000, P2 ;  /* 0xff80000046467807 */ /* 0x000fe40001000000 */
[----:B------:R-:W-:Y:S02]  /*3bb0*/  SEL R71, R71, 0xff800000, P3 ;  /* 0xff80000047477807 */ /* 0x000fe40001800000 */
[----:B------:R-:W-:Y:S02]  /*3bc0*/  SEL R72, R72, 0xff800000, P4 ;  /* 0xff80000048487807 */ /* 0x000fe40002000000 */
[----:B------:R-:W-:Y:S02]  /*3bd0*/  SEL R73, R73, 0xff800000, P5 ;  /* 0xff80000049497807 */ /* 0x000fe40002800000 */
[----:B------:R-:W-:-:S02]  /*3be0*/  SEL R74, R74, 0xff800000, P6 ;  /* 0xff8000004a4a7807 */ /* 0x000fc40003000000 */
[----:B------:R-:W-:-:S05]  /*3bf0*/  R2P PR, R137.B1, 0x7f ;  /* 0x0000007f89007804 */ /* 0x000fca0000001000 */
        /* <DEDUP_REMOVED lines=24> */
[----:B--2---:R-:W-:Y:S02]  /*3d80*/  SEL R37, R37, 0xff800000, P1 ;  /* 0xff80000025257807 */ /* 0x004fe40000800000 */
        /* <DEDUP_REMOVED lines=30> */
[----:B----4-:R-:W-:Y:S02]  /*3f70*/  SEL R5, R5, 0xff800000, P1 ;  /* 0xff80000005057807 */ /* 0x010fe40000800000 */
        /* <DEDUP_REMOVED lines=23> */
[----:B------:R-:W-:Y:S02]  /*40f0*/  ISETP.NE.U32.AND P0, PT, R2, 0x1, PT ;  /* 0x000000010200780c */ /* 0x000fe40003f05070 */
[----:B------:R-:W-:Y:S02]  /*4100*/  LOP3.LUT R2, R137, 0x1, RZ, 0xc0, !PT ;  /* 0x0000000189027812 */ /* 0x000fe400078ec0ff */
[----:B------:R-:W-:Y:S02]  /*4110*/  SEL R100, R100, 0xff800000, !P0 ;  /* 0xff80000064647807 */ /* 0x000fe40004000000 */
[----:B------:R-:W-:Y:S02]  /*4120*/  LOP3.LUT P0, RZ, R140, 0x80, RZ, 0xc0, !PT ;  /* 0x000000808cff7812 */ /* 0x000fe4000780c0ff */
[----:B------:R-:W-:-:S02]  /*4130*/  FMNMX R3, R100, R101, !PT ;  /* 0x0000006564037209 */ /* 0x000fc40007800000 */
[----:B------:R-:W-:Y:S02]  /*4140*/  SEL R107, R107, 0xff800000, P0 ;  /* 0xff8000006b6b7807 */ /* 0x000fe40000000000 */
[C---:B------:R-:W-:Y:S02]  /*4150*/  LOP3.LUT P0, RZ, R140.reuse, 0x8000, RZ, 0xc0, !PT ;  /* 0x000080008cff7812 */ /* 0x040fe4000780c0ff */
[----:B------:R-:W-:Y:S02]  /*4160*/  FMNMX3 R3, R3, R108, R109, !PT ;  /* 0x0000006c03037276 */ /* 0x000fe4000780006d */
[----:B------:R-:W-:Y:S02]  /*4170*/  SEL R115, R115, 0xff800000, P0 ;  /* 0xff80000073737807 */ /* 0x000fe40000000000 */
[----:B------:R-:W-:Y:S02]  /*4180*/  LOP3.LUT P0, RZ, R140, 0x800000, RZ, 0xc0, !PT ;  /* 0x008000008cff7812 */ /* 0x000fe4000780c0ff */
[----:B------:R-:W-:-:S02]  /*4190*/  FMNMX R26, R106, R107, !PT ;  /* 0x0000006b6a1a7209 */ /* 0x000fc40007800000 */
[----:B------:R-:W-:Y:S02]  /*41a0*/  SEL R123, R123, 0xff800000, P0 ;  /* 0xff8000007b7b7807 */ /* 0x000fe40000000000 */
[----:B------:R-:W-:Y:S02]  /*41b0*/  ISETP.GT.AND P0, PT, R140, -0x1, PT ;  /* 0xffffffff8c00780c */ /* 0x000fe40003f04270 */
[----:B------:R-:W-:Y:S02]  /*41c0*/  FMNMX3 R3, R3, R116, R117, !PT ;  /* 0x0000007403037276 */ /* 0x000fe40007800075 */
[----:B------:R-:W-:Y:S02]  /*41d0*/  SEL R131, R131, 0xff800000, !P0 ;  /* 0xff80000083837807 */ /* 0x000fe40004000000 */
[----:B------:R-:W-:Y:S02]  /*41e0*/  ISETP.NE.U32.AND P0, PT, R2, 0x1, PT ;  /* 0x000000010200780c */ /* 0x000fe40003f05070 */
[----:B------:R-:W-:-:S02]  /*41f0*/  LOP3.LUT R2, R136, 0x1, RZ, 0xc0, !PT ;  /* 0x0000000188027812 */ /* 0x000fc400078ec0ff */
[----:B------:R-:W-:Y:S02]  /*4200*/  SEL R68, R68, 0xff800000, !P0 ;  /* 0xff80000044447807 */ /* 0x000fe40004000000 */
[----:B------:R-:W-:Y:S02]  /*4210*/  LOP3.LUT P0, RZ, R137, 0x80, RZ, 0xc0, !PT ;  /* 0x0000008089ff7812 */ /* 0x000fe4000780c0ff */
[----:B------:R-:W-:Y:S02]  /*4220*/  FMNMX3 R26, R26, R114, R115, !PT ;  /* 0x000000721a1a7276 */ /* 0x000fe40007800073 */
[----:B------:R-:W-:Y:S02]  /*4230*/  SEL R75, R75, 0xff800000, P0 ;  /* 0xff8000004b4b7807 */ /* 0x000fe40000000000 */
[----:B------:R-:W-:Y:S02]  /*4240*/  LOP3.LUT P0, RZ, R137, 0x8000, RZ, 0xc0, !PT ;  /* 0x0000800089ff7812 */ /* 0x000fe4000780c0ff */
[----:B------:R-:W-:-:S02]  /*4250*/  FMNMX3 R3, R3, R124, R125, !PT ;  /* 0x0000007c03037276 */ /* 0x000fc4000780007d */
[----:B------:R-:W-:Y:S02]  /*4260*/  SEL R83, R83, 0xff800000, P0 ;  /* 0xff80000053537807 */ /* 0x000fe40000000000 */
[----:B------:R-:W-:Y:S02]  /*4270*/  LOP3.LUT P0, RZ, R137, 0x800000, RZ, 0xc0, !PT ;  /* 0x0080000089ff7812 */ /* 0x000fe4000780c0ff */
[----:B------:R-:W-:Y:S02]  /*4280*/  FMNMX3 R26, R26, R122, R123, !PT ;  /* 0x0000007a1a1a7276 */ /* 0x000fe4000780007b */
[----:B------:R-:W-:Y:S02]  /*4290*/  SEL R91, R91, 0xff800000, P0 ;  /* 0xff8000005b5b7807 */ /* 0x000fe40000000000 */
[----:B------:R-:W-:Y:S02]  /*42a0*/  ISETP.GT.AND P0, PT, R137, -0x1, PT ;  /* 0xffffffff8900780c */ /* 0x000fe40003f04270 */
[----:B------:R-:W-:-:S02]  /*42b0*/  FMNMX3 R3, R3, R68, R69, !PT ;  /* 0x0000004403037276 */ /* 0x000fc40007800045 */
[----:B------:R-:W-:Y:S02]  /*42c0*/  SEL R99, R99, 0xff800000, !P0 ;  /* 0xff80000063637807 */ /* 0x000fe40004000000 */
[----:B------:R-:W-:Y:S02]  /*42d0*/  ISETP.NE.U32.AND P0, PT, R2, 0x1, PT ;  /* 0x000000010200780c */ /* 0x000fe40003f05070 */
[----:B------:R-:W-:Y:S02]  /*42e0*/  LOP3.LUT R2, R133, 0x1, RZ, 0xc0, !PT ;  /* 0x0000000185027812 */ /* 0x000fe400078ec0ff */
[----:B------:R-:W-:Y:S02]  /*42f0*/  SEL R36, R36, 0xff800000, !P0 ;  /* 0xff80000024247807 */ /* 0x000fe40004000000 */
[----:B------:R-:W-:Y:S02]  /*4300*/  LOP3.LUT P0, RZ, R136, 0x80, RZ, 0xc0, !PT ;  /* 0x0000008088ff7812 */ /* 0x000fe4000780c0ff */
[----:B------:R-:W-:-:S02]  /*4310*/  FMNMX3 R26, R26, R130, R131, !PT ;  /* 0x000000821a1a7276 */ /* 0x000fc40007800083 */
[----:B------:R-:W-:Y:S02]  /*4320*/  SEL R43, R43, 0xff800000, P0 ;  /* 0xff8000002b2b7807 */ /* 0x000fe40000000000 */
[C---:B------:R-:W-:Y:S02]  /*4330*/  LOP3.LUT P0, RZ, R136.reuse, 0x8000, RZ, 0xc0, !PT ;  /* 0x0000800088ff7812 */ /* 0x040fe4000780c0ff */
[----:B------:R-:W-:Y:S02]  /*4340*/  FMNMX3 R3, R3, R76, R77, !PT ;  /* 0x0000004c03037276 */ /* 0x000fe4000780004d */
[----:B------:R-:W-:Y:S02]  /*4350*/  SEL R51, R51, 0xff800000, P0 ;  /* 0xff80000033337807 */ /* 0x000fe40000000000 */
[----:B------:R-:W-:Y:S02]  /*4360*/  LOP3.LUT P0, RZ, R136, 0x800000, RZ, 0xc0, !PT ;  /* 0x0080000088ff7812 */ /* 0x000fe4000780c0ff */
[----:B------:R-:W-:-:S02]  /*4370*/  FMNMX3 R26, R26, R74, R75, !PT ;  /* 0x0000004a1a1a7276 */ /* 0x000fc4000780004b */
[----:B------:R-:W-:Y:S02]  /*4380*/  SEL R59, R59, 0xff800000, P0 ;  /* 0xff8000003b3b7807 */ /* 0x000fe40000000000 */
[----:B------:R-:W-:Y:S02]  /*4390*/  ISETP.GT.AND P0, PT, R136, -0x1, PT ;  /* 0xffffffff8800780c */ /* 0x000fe40003f04270 */
[----:B------:R-:W-:Y:S02]  /*43a0*/  FMNMX3 R3, R3, R84, R85, !PT ;  /* 0x0000005403037276 */ /* 0x000fe40007800055 */
[----:B------:R-:W-:Y:S02]  /*43b0*/  SEL R67, R67, 0xff800000, !P0 ;  /* 0xff80000043437807 */ /* 0x000fe40004000000 */
[----:B------:R-:W-:Y:S02]  /*43c0*/  ISETP.NE.U32.AND P0, PT, R2, 0x1, PT ;  /* 0x000000010200780c */ /* 0x000fe40003f05070 */
[----:B------:R-:W-:-:S02]  /*43d0*/  FMNMX R2, R102, R103, !PT ;  /* 0x0000006766027209 */ /* 0x000fc40007800000 */
        /* <DEDUP_REMOVED lines=10> */
[----:B------:R-:W-:Y:S02]  /*4480*/  FMNMX R27, R104, R105, !PT ;  /* 0x00000069681b7209 */ /* 0x000fe40007800000 */
[----:B------:R-:W-:-:S02]  /*4490*/  FMNMX3 R2, R2, R70, R71, !PT ;  /* 0x0000004602027276 */ /* 0x000fc40007800047 */
[----:B------:R-:W-:Y:S02]  /*44a0*/  FMNMX3 R27, R27, R112, R113, !PT ;  /* 0x000000701b1b7276 */ /* 0x000fe40007800071 */
[----:B------:R-:W-:Y:S02]  /*44b0*/  FMNMX3 R2, R2, R78, R79, !PT ;  /* 0x0000004e02027276 */ /* 0x000fe4000780004f */
[----:B------:R-:W-:Y:S02]  /*44c0*/  FMNMX3 R27, R27, R120, R121, !PT ;  /* 0x000000781b1b7276 */ /* 0x000fe40007800079 */
[----:B------:R-:W-:Y:S02]  /*44d0*/  FMNMX3 R2, R2, R86, R87, !PT ;  /* 0x0000005602027276 */ /* 0x000fe40007800057 */
[----:B------:R-:W-:Y:S02]  /*44e0*/  FMNMX3 R27, R27, R128, R129, !PT ;  /* 0x000000801b1b7276 */ /* 0x000fe40007800081 */
        /* <DEDUP_REMOVED lines=31> */
[----:B------:R-:W-:Y:S02]  /*46e0*/  ISETP.GT.AND P0, PT, R133, -0x1, PT ;  /* 0xffffffff8500780c */ /* 0x000fe40003f04270 */
[----:B------:R-:W-:Y:S02]  /*46f0*/  SEL R29, R29, 0xff800000, P1 ;  /* 0xff8000001d1d7807 */ /* 0x000fe40000800000 */
[----:B------:R-:W-:Y:S02]  /*4700*/  SEL R142, R30, 0xff800000, P2 ;  /* 0xff8000001e8e7807 */ /* 0x000fe40001000000 */
[----:B------:R-:W-:Y:S02]  /*4710*/  SEL R143, R31, 0xff800000, P3 ;  /* 0xff8000001f8f7807 */ /* 0x000fe40001800000 */
[----:B------:R-:W-:Y:S02]  /*4720*/  FMNMX3 R3, R3, R20, R21, !PT ;  /* 0x0000001403037276 */ /* 0x000fe40007800015 */
[----:B------:R-:W-:-:S02]  /*4730*/  FMNMX3 R2, R2, R22, R23, !PT ;  /* 0x0000001602027276 */ /* 0x000fc40007800017 */
[----:B------:R-:W-:Y:S02]  /*4740*/  FMNMX3 R27, R27, R16, R17, !PT ;  /* 0x000000101b1b7276 */ /* 0x000fe40007800011 */
[----:B------:R-:W-:Y:S02]  /*4750*/  FMNMX3 R26, R26, R134, R135, !PT ;  /* 0x000000861a1a7276 */ /* 0x000fe40007800087 */
[----:B------:R-:W-:Y:S02]  /*4760*/  SEL R139, R35, 0xff800000, !P0 ;  /* 0xff800000238b7807 */ /* 0x000fe40004000000 */
[----:B------:R-:W-:Y:S02]  /*4770*/  SEL R150, R32, 0xff800000, P4 ;  /* 0xff80000020967807 */ /* 0x000fe40002000000 */
[----:B------:R-:W-:Y:S02]  /*4780*/  SEL R151, R33, 0xff800000, P5 ;  /* 0xff80000021977807 */ /* 0x000fe40002800000 */
[----:B------:R-:W-:-:S02]  /*4790*/  SEL R138, R34, 0xff800000, P6 ;  /* 0xff800000228a7807 */ /* 0x000fc40003000000 */
[----:B------:R-:W-:Y:S02]  /*47a0*/  FMNMX3 R3, R3, R28, R29, !PT ;  /* 0x0000001c03037276 */ /* 0x000fe4000780001d */
[----:B------:R-:W-:Y:S02]  /*47b0*/  FMNMX3 R2, R2, R142, R143, !PT ;  /* 0x0000008e02027276 */ /* 0x000fe4000780008f */
[----:B------:R-:W-:Y:S02]  /*47c0*/  FMNMX3 R27, R27, R24, R25, !PT ;  /* 0x000000181b1b7276 */ /* 0x000fe40007800019 */
[----:B------:R-:W-:Y:S02]  /*47d0*/  FMNMX3 R26, R26, R18, R19, !PT ;  /* 0x000000121a1a7276 */ /* 0x000fe40007800013 */
[----:B------:R-:W-:Y:S02]  /*47e0*/  FMNMX R2, R3, R2, !PT ;  /* 0x0000000203027209 */ /* 0x000fe40007800000 */
[----:B------:R-:W-:-:S02]  /*47f0*/  FMNMX3 R27, R27, R150, R151, !PT ;  /* 0x000000961b1b7276 */ /* 0x000fc40007800097 */
[----:B------:R-:W-:-:S04]  /*4800*/  FMNMX3 R26, R26, R138, R139, !PT ;  /* 0x0000008a1a1a7276 */ /* 0x000fc8000780008b */
[----:B------:R-:W-:-:S04]  /*4810*/  FMNMX3 R156, R2, R27, R26, !PT ;  /* 0x0000001b029c7276 */ /* 0x000fc8000780001a */
[----:B------:R-:W-:-:S04]  /*4820*/  FSETP.NEU.AND P0, PT, R156, -INF , PT ;  /* 0xff8000009c00780b */ /* 0x000fc80003f0d000 */
[----:B------:R-:W-:Y:S02]  /*4830*/  FSEL R160, R156, RZ, P0 ;  /* 0x000000ff9ca07208 */ /* 0x000fe40000000000 */
[----:B------:R-:W-:-:S03]  /*4840*/  ELECT P0, URZ, PT ;  /* 0x0000000000ff782f */ /* 0x000fc60003800000 */
[----:B---3--:R-:W-:-:S04]  /*4850*/  FFMA R160, -R160, R157, 8 ;  /* 0x41000000a0a07423 */ /* 0x008fc8000000019d */
[-CC-:B------:R-:W-:Y:S02]  /*4860*/  FFMA2 R2, R100.F32x2.HI_LO, R157.reuse.F32, R160.reuse.F32 ;  /* 0x0000009d64027249 */ /* 0x180fe400012000a0 */
[-CC-:B------:R-:W-:Y:S02]  /*4870*/  FFMA2 R26, R102.F32x2.HI_LO, R157.reuse.F32, R160.reuse.F32 ;  /* 0x0000009d661a7249 */ /* 0x180fe400012000a0 */
[-CC-:B------:R-:W-:Y:S02]  /*4880*/  FFMA2 R30, R104.F32x2.HI_LO, R157.reuse.F32, R160.reuse.F32 ;  /* 0x0000009d681e7249 */ /* 0x180fe400012000a0 */
[-CC-:B------:R-:W-:Y:S01]  /*4890*/  FFMA2 R32, R106.F32x2.HI_LO, R157.reuse.F32, R160.reuse.F32 ;  /* 0x0000009d6a207249 */ /* 0x180fe200012000a0 */
[----:B------:R-:W-:Y:S01]  /*48a0*/  MUFU.EX2 R2, R2 ;  /* 0x0000000200027308 */ /* 0x000fe20000000800 */
[-CC-:B------:R-:W-:Y:S02]  /*48b0*/  FFMA2 R34, R108.F32x2.HI_LO, R157.reuse.F32, R160.reuse.F32 ;  /* 0x0000009d6c227249 */ /* 0x180fe400012000a0 */
[----:B------:R-:W-:-:S02]  /*48c0*/  FFMA2 R100, R110.F32x2.HI_LO, R157.F32, R160.F32 ;  /* 0x0000009d6e647249 */ /* 0x000fc400012000a0 */
[-CC-:B------:R-:W-:Y:S02]  /*48d0*/  FFMA2 R102, R112.F32x2.HI_LO, R157.reuse.F32, R160.reuse.F32 ;  /* 0x0000009d70667249 */ /* 0x180fe400012000a0 */
[-CC-:B------:R-:W-:Y:S01]  /*48e0*/  FFMA2 R104, R114.F32x2.HI_LO, R157.reuse.F32, R160.reuse.F32 ;  /* 0x0000009d72687249 */ /* 0x180fe200012000a0 */
[----:B------:R-:W1:Y:S01]  /*48f0*/  MUFU.EX2 R3, R3 ;  /* 0x0000000300037308 */ /* 0x000e620000000800 */
[-CC-:B------:R-:W-:Y:S02]  /*4900*/  FFMA2 R106, R116.F32x2.HI_LO, R157.reuse.F32, R160.reuse.F32 ;  /* 0x0000009d746a7249 */ /* 0x180fe400012000a0 */
[-CC-:B------:R-:W-:Y:S02]  /*4910*/  FFMA2 R108, R118.F32x2.HI_LO, R157.reuse.F32, R160.reuse.F32 ;  /* 0x0000009d766c7249 */ /* 0x180fe400012000a0 */
[-CC-:B------:R-:W-:Y:S02]  /*4920*/  FFMA2 R110, R120.F32x2.HI_LO, R157.reuse.F32, R160.reuse.F32 ;  /* 0x0000009d786e7249 */ /* 0x180fe400012000a0 */
[-CC-:B------:R-:W-:Y:S01]  /*4930*/  FFMA2 R112, R122.F32x2.HI_LO, R157.reuse.F32, R160.reuse.F32 ;  /* 0x0000009d7a707249 */ /* 0x180fe200012000a0 */
[----:B------:R-:W-:Y:S01]  /*4940*/  MUFU.EX2 R26, R26 ;  /* 0x0000001a001a7308 */ /* 0x000fe20000000800 */
[----:B------:R-:W-:-:S02]  /*4950*/  FFMA2 R114, R124.F32x2.HI_LO, R157.F32, R160.F32 ;  /* 0x0000009d7c727249 */ /* 0x000fc400012000a0 */
[-CC-:B------:R-:W-:Y:S02]  /*4960*/  FFMA2 R116, R126.F32x2.HI_LO, R157.reuse.F32, R160.reuse.F32 ;  /* 0x0000009d7e747249 */ /* 0x180fe400012000a0 */
[-CC-:B------:R-:W-:Y:S02]  /*4970*/  FFMA2 R118, R128.F32x2.HI_LO, R157.reuse.F32, R160.reuse.F32 ;  /* 0x0000009d80767249 */ /* 0x180fe400012000a0 */
[-CC-:B------:R-:W-:Y:S01]  /*4980*/  FFMA2 R120, R130.F32x2.HI_LO, R157.reuse.F32, R160.reuse.F32 ;  /* 0x0000009d82787249 */ /* 0x180fe200012000a0 */
[----:B------:R-:W2:Y:S01]  /*4990*/  MUFU.EX2 R27, R27 ;  /* 0x0000001b001b7308 */ /* 0x000ea20000000800 */
[-CC-:B------:R-:W-:Y:S02]  /*49a0*/  FFMA2 R68, R68.F32x2.HI_LO, R157.reuse.F32, R160.reuse.F32 ;  /* 0x0000009d44447249 */ /* 0x180fe400012000a0 */
[-CC-:B------:R-:W-:Y:S02]  /*49b0*/  FFMA2 R70, R70.F32x2.HI_LO, R157.reuse.F32, R160.reuse.F32 ;  /* 0x0000009d46467249 */ /* 0x180fe400012000a0 */
[----:B------:R-:W-:-:S02]  /*49c0*/  FFMA2 R72, R72.F32x2.HI_LO, R157.F32, R160.F32 ;  /* 0x0000009d48487249 */ /* 0x000fc400012000a0 */
[-CC-:B------:R-:W-:Y:S01]  /*49d0*/  FFMA2 R74, R74.F32x2.HI_LO, R157.reuse.F32, R160.reuse.F32 ;  /* 0x0000009d4a4a7249 */ /* 0x180fe200012000a0 */
[----:B------:R-:W-:Y:S01]  /*49e0*/  MUFU.EX2 R30, R30 ;  /* 0x0000001e001e7308 */ /* 0x000fe20000000800 */
[-CC-:B------:R-:W-:Y:S02]  /*49f0*/  FFMA2 R84, R84.F32x2.HI_LO, R157.reuse.F32, R160.reuse.F32 ;  /* 0x0000009d54547249 */ /* 0x180fe400012000a0 */
[-CC-:B------:R-:W-:Y:S02]  /*4a00*/  FFMA2 R86, R86.F32x2.HI_LO, R157.reuse.F32, R160.reuse.F32 ;  /* 0x0000009d56567249 */ /* 0x180fe400012000a0 */
[-CC-:B------:R-:W-:Y:S02]  /*4a10*/  FFMA2 R88, R88.F32x2.HI_LO, R157.reuse.F32, R160.reuse.F32 ;  /* 0x0000009d58587249 */ /* 0x180fe400012000a0 */
[-CC-:B------:R-:W-:Y:S01]  /*4a20*/  FFMA2 R90, R90.F32x2.HI_LO, R157.reuse.F32, R160.reuse.F32 ;  /* 0x0000009d5a5a7249 */ /* 0x180fe200012000a0 */
[----:B------:R-:W3:Y:S01]  /*4a30*/  MUFU.EX2 R31, R31 ;  /* 0x0000001f001f7308 */ /* 0x000ee20000000800 */
[----:B------:R-:W-:-:S02]  /*4a40*/  FFMA2 R76, R76.F32x2.HI_LO, R157.F32, R160.F32 ;  /* 0x0000009d4c4c7249 */ /* 0x000fc400012000a0 */
[-CC-:B------:R-:W-:Y:S02]  /*4a50*/  FFMA2 R78, R78.F32x2.HI_LO, R157.reuse.F32, R160.reuse.F32 ;  /* 0x0000009d4e4e7249 */ /* 0x180fe400012000a0 */
[-CC-:B------:R-:W-:Y:S01]  /*4a60*/  FFMA2 R122, R4.F32x2.HI_LO, R157.reuse.F32, R160.reuse.F32 ;  /* 0x0000009d047a7249 */ /* 0x180fe200012000a0 */
[----:B-1----:R-:W-:Y:S01]  /*4a70*/  F2FP.SATFINITE.E4M3.F32.PACK_AB_MERGE_C R4, R3, R2, RZ ;  /* 0x000000020304723e */ /* 0x002fe200048070ff */
[-CC-:B------:R-:W-:Y:S01]  /*4a80*/  FFMA2 R124, R6.F32x2.HI_LO, R157.reuse.F32, R160.reuse.F32 ;  /* 0x0000009d067c7249 */ /* 0x180fe200012000a0 */
[----:B------:R-:W-:Y:S01]  /*4a90*/  MUFU.EX2 R32, R32 ;  /* 0x0000002000207308 */ /* 0x000fe20000000800 */
[-CC-:B------:R-:W-:Y:S01]  /*4aa0*/  FFMA2 R126, R8.F32x2.HI_LO, R157.reuse.F32, R160.reuse.F32 ;  /* 0x0000009d087e7249 */ /* 0x180fe200012000a0 */
[----:B--2---:R-:W-:Y:S01]  /*4ab0*/  F2FP.SATFINITE.E4M3.F32.PACK_AB_MERGE_C R9, R27, R26, RZ ;  /* 0x0000001a1b09723e */ /* 0x004fe200048070ff */
[-CC-:B------:R-:W-:Y:S02]  /*4ac0*/  FFMA2 R92, R92.F32x2.HI_LO, R157.reuse.F32, R160.reuse.F32 ;  /* 0x0000009d5c5c7249 */ /* 0x180fe400012000a0 */
[-CC-:B------:R-:W-:Y:S01]  /*4ad0*/  FFMA2 R94, R94.F32x2.HI_LO, R157.reuse.F32, R160.reuse.F32 ;  /* 0x0000009d5e5e7249 */ /* 0x180fe200012000a0 */
[----:B------:R-:W-:Y:S01]  /*4ae0*/  PRMT R4, R4, 0x5410, R9 ;  /* 0x0000541004047816 */ /* 0x000fe20000000009 */
[-CC-:B------:R-:W-:Y:S01]  /*4af0*/  FFMA2 R96, R96.F32x2.HI_LO, R157.reuse.F32, R160.reuse.F32 ;  /* 0x0000009d60607249 */ /* 0x180fe200012000a0 */
[----:B------:R-:W1:Y:S01]  /*4b00*/  MUFU.EX2 R33, R33 ;  /* 0x0000002100217308 */ /* 0x000e620000000800 */
[----:B---3--:R-:W-:Y:S01]  /*4b10*/  F2FP.SATFINITE.E4M3.F32.PACK_AB_MERGE_C R5, R31, R30, RZ ;  /* 0x0000001e1f05723e */ /* 0x008fe200048070ff */
[----:B------:R-:W-:-:S02]  /*4b20*/  FFMA2 R98, R98.F32x2.HI_LO, R157.F32, R160.F32 ;  /* 0x0000009d62627249 */ /* 0x000fc400012000a0 */
[-CC-:B------:R-:W-:Y:S02]  /*4b30*/  FFMA2 R80, R80.F32x2.HI_LO, R157.reuse.F32, R160.reuse.F32 ;  /* 0x0000009d50507249 */ /* 0x180fe400012000a0 */
[-CC-:B------:R-:W-:Y:S02]  /*4b40*/  FFMA2 R82, R82.F32x2.HI_LO, R157.reuse.F32, R160.reuse.F32 ;  /* 0x0000009d52527249 */ /* 0x180fe400012000a0 */
[----:B------:R-:W-:Y:S01]  /*4b50*/  MUFU.EX2 R34, R34 ;  /* 0x0000002200227308 */ /* 0x000fe20000000800 */
[-CC-:B------:R-:W-:Y:S02]  /*4b60*/  FFMA2 R128, R10.F32x2.HI_LO, R157.reuse.F32, R160.reuse.F32 ;  /* 0x0000009d0a807249 */ /* 0x180fe400012000a0 */
[-CC-:B------:R-:W-:Y:S02]  /*4b70*/  FFMA2 R130, R12.F32x2.HI_LO, R157.reuse.F32, R160.reuse.F32 ;  /* 0x0000009d0c827249 */ /* 0x180fe400012000a0 */
[-CC-:B------:R-:W-:Y:S02]  /*4b80*/  FFMA2 R36, R36.F32x2.HI_LO, R157.reuse.F32, R160.reuse.F32 ;  /* 0x0000009d24247249 */ /* 0x180fe400012000a0 */
[-CC-:B------:R-:W-:Y:S01]  /*4b90*/  FFMA2 R38, R38.F32x2.HI_LO, R157.reuse.F32, R160.reuse.F32 ;  /* 0x0000009d26267249 */ /* 0x180fe200012000a0 */
[----:B------:R-:W2:Y:S01]  /*4ba0*/  MUFU.EX2 R35, R35 ;  /* 0x0000002300237308 */ /* 0x000ea20000000800 */
[----:B-1----:R-:W-:Y:S01]  /*4bb0*/  F2FP.SATFINITE.E4M3.F32.PACK_AB_MERGE_C R8, R33, R32, RZ ;  /* 0x000000202108723e */ /* 0x002fe200048070ff */
[----:B------:R-:W-:-:S02]  /*4bc0*/  FFMA2 R44, R44.F32x2.HI_LO, R157.F32, R160.F32 ;  /* 0x0000009d2c2c7249 */ /* 0x000fc400012000a0 */
[-C--:B------:R-:W-:Y:S01]  /*4bd0*/  FFMA2 R46, R46.F32x2.HI_LO, R157.reuse.F32, R160.F32 ;  /* 0x0000009d2e2e7249 */ /* 0x080fe200012000a0 */
[----:B------:R-:W-:Y:S01]  /*4be0*/  PRMT R5, R5, 0x5410, R8 ;  /* 0x0000541005057816 */ /* 0x000fe20000000008 */
[-CC-:B------:R-:W-:Y:S02]  /*4bf0*/  FFMA2 R40, R40.F32x2.HI_LO, R157.reuse.F32, R160.reuse.F32 ;  /* 0x0000009d28287249 */ /* 0x180fe400012000a0 */
[----:B------:R-:W-:Y:S01]  /*4c00*/  MUFU.EX2 R100, R100 ;  /* 0x0000006400647308 */ /* 0x000fe20000000800 */
[-CC-:B------:R-:W-:Y:S02]  /*4c10*/  FFMA2 R42, R42.F32x2.HI_LO, R157.reuse.F32, R160.reuse.F32 ;  /* 0x0000009d2a2a7249 */ /* 0x180fe400012000a0 */
[-CC-:B------:R-:W-:Y:S02]  /*4c20*/  FFMA2 R48, R48.F32x2.HI_LO, R157.reuse.F32, R160.reuse.F32 ;  /* 0x0000009d30307249 */ /* 0x180fe400012000a0 */
[-CC-:B------:R-:W-:Y:S02]  /*4c30*/  FFMA2 R50, R50.F32x2.HI_LO, R157.reuse.F32, R160.reuse.F32 ;  /* 0x0000009d32327249 */ /* 0x180fe400012000a0 */
[-CC-:B------:R-:W-:Y:S01]  /*4c40*/  FFMA2 R52, R52.F32x2.HI_LO, R157.reuse.F32, R160.reuse.F32 ;  /* 0x0000009d34347249 */ /* 0x180fe200012000a0 */
[----:B------:R-:W1:Y:S01]  /*4c50*/  MUFU.EX2 R101, R101 ;  /* 0x0000006500657308 */ /* 0x000e620000000800 */
[----:B--2---:R-:W-:Y:S01]  /*4c60*/  F2FP.SATFINITE.E4M3.F32.PACK_AB_MERGE_C R6, R35, R34, RZ ;  /* 0x000000222306723e */ /* 0x004fe200048070ff */
        /* <DEDUP_REMOVED lines=11> */
[-CC-:B------:R-:W-:Y:S01]  /*4d20*/  FFMA2 R152, R14.F32x2.HI_LO, R157.reuse.F32, R160.reuse.F32 ;  /* 0x0000009d0e987249 */ /* 0x180fe200012000a0 */
        /* <DEDUP_REMOVED lines=11> */
[----:B------:R-:W-:Y:S02]  /*4de0*/  FFMA2 R138, R138.F32x2.HI_LO, R157.F32, R160.F32 ;  /* 0x0000009d8a8a7249 */ /* 0x000fe400012000a0 */
[----:B------:R-:W-:Y:S01]  /*4df0*/  MUFU.EX2 R106, R106 ;  /* 0x0000006a006a7308 */ /* 0x000fe20000000800 */
[----:B------:R-:W-:Y:S02]  /*4e00*/  FADD2 R2, R2.F32x2.HI_LO, R34.F32x2.HI_LO ;  /* 0x000000220202724b */ /* 0x000fe40000000000 */
[----:B------:R-:W-:Y:S02]  /*4e10*/  FADD2 R26, R26.F32x2.HI_LO, R100.F32x2.HI_LO ;  /* 0x000000641a1a724b */ /* 0x000fe40000000000 */
[----:B------:R-:W-:-:S03]  /*4e20*/  FADD2 R30, R30.F32x2.HI_LO, R102.F32x2.HI_LO ;  /* 0x000000661e1e724b */ /* 0x000fc60000000000 */
[----:B------:R-:W2:Y:S01]  /*4e30*/  MUFU.EX2 R107, R107 ;  /* 0x0000006b006b7308 */ /* 0x000ea20000000800 */
[----:B-1----:R-:W-:Y:S01]  /*4e40*/  F2FP.SATFINITE.E4M3.F32.PACK_AB_MERGE_C R12, R105, R104, RZ ;  /* 0x00000068690c723e */ /* 0x002fe200048070ff */
[----:B------:R-:W-:-:S03]  /*4e50*/  FADD2 R32, R32.F32x2.HI_LO, R104.F32x2.HI_LO ;  /* 0x000000682020724b */ /* 0x000fc60000000000 */
[----:B------:R-:W-:-:S03]  /*4e60*/  PRMT R7, R7, 0x5410, R12 ;  /* 0x0000541007077816 */ /* 0x000fc6000000000c */
[----:B------:R-:W-:Y:S08]  /*4e70*/  MUFU.EX2 R108, R108 ;  /* 0x0000006c006c7308 */ /* 0x000ff00000000800 */
[----:B------:R-:W1:Y:S01]  /*4e80*/  MUFU.EX2 R109, R109 ;  /* 0x0000006d006d7308 */ /* 0x000e620000000800 */
[----:B--2---:R-:W-:Y:S01]  /*4e90*/  F2FP.SATFINITE.E4M3.F32.PACK_AB_MERGE_C R8, R107, R106, RZ ;  /* 0x0000006a6b08723e */ /* 0x004fe200048070ff */
[----:B------:R-:W-:-:S06]  /*4ea0*/  FADD2 R2, R2.F32x2.HI_LO, R106.F32x2.HI_LO ;  /* 0x0000006a0202724b */ /* 0x000fcc0000000000 */
[----:B------:R-:W-:Y:S08]  /*4eb0*/  MUFU.EX2 R110, R110 ;  /* 0x0000006e006e7308 */ /* 0x000ff00000000800 */
        /* <DEDUP_REMOVED lines=31> */
[----:B------:R-:W-:Y:S01]  /*50b0*/  MUFU.EX2 R70, R70 ;  /* 0x0000004600467308 */ /* 0x000fe20000000800 */
[----:B------:R1:W-:Y:S01]  /*50c0*/  STTM.x8 tmem[UR7], R4 ;  /* 0x00000004000079ed */ /* 0x0003e200081c0007 */
[----:B------:R-:W-:-:S06]  /*50d0*/  R2UR UR7, R149 ;  /* 0x00000000950772ca */ /* 0x000fcc00000e0000 */
[----:B------:R-:W3:Y:S01]  /*50e0*/  MUFU.EX2 R71, R71 ;  /* 0x0000004700477308 */ /* 0x000ee20000000800 */
[----:B--2---:R-:W-:Y:S01]  /*50f0*/  F2FP.SATFINITE.E4M3.F32.PACK_AB_MERGE_C R12, R69, R68, RZ ;  /* 0x00000044450c723e */ /* 0x004fe200048070ff */
[----:B------:R-:W-:-:S06]  /*5100*/  FADD2 R2, R2.F32x2.HI_LO, R68.F32x2.HI_LO ;  /* 0x000000440202724b */ /* 0x000fcc0000000000 */
[----:B------:R-:W-:Y:S08]  /*5110*/  MUFU.EX2 R72, R72 ;  /* 0x0000004800487308 */ /* 0x000ff00000000800 */
[----:B------:R-:W2:Y:S01]  /*5120*/  MUFU.EX2 R73, R73 ;  /* 0x0000004900497308 */ /* 0x000ea20000000800 */
[----:B---3--:R-:W-:Y:S01]  /*5130*/  F2FP.SATFINITE.E4M3.F32.PACK_AB_MERGE_C R17, R71, R70, RZ ;  /* 0x000000464711723e */ /* 0x008fe200048070ff */
[----:B------:R-:W-:-:S03]  /*5140*/  FADD2 R26, R26.F32x2.HI_LO, R70.F32x2.HI_LO ;  /* 0x000000461a1a724b */ /* 0x000fc60000000000 */
[----:B------:R-:W-:-:S03]  /*5150*/  PRMT R12, R12, 0x5410, R17 ;  /* 0x000054100c0c7816 */ /* 0x000fc60000000011 */
[----:B------:R-:W-:Y:S08]  /*5160*/  MUFU.EX2 R74, R74 ;  /* 0x0000004a004a7308 */ /* 0x000ff00000000800 */
        /* <DEDUP_REMOVED lines=9> */
[----:B------:R-:W1:Y:S01]  /*5200*/  MUFU.EX2 R87, R87 ;  /* 0x0000005700577308 */ /* 0x000e620000000800 */
[----:B--2---:R-:W-:-:S07]  /*5210*/  F2FP.SATFINITE.E4M3.F32.PACK_AB_MERGE_C R16, R85, R84, RZ ;  /* 0x000000545510723e */ /* 0x004fce00048070ff */
[----:B------:R-:W-:Y:S08]  /*5220*/  MUFU.EX2 R88, R88 ;  /* 0x0000005800587308 */ /* 0x000ff00000000800 */
[----:B------:R-:W2:Y:S01]  /*5230*/  MUFU.EX2 R89, R89 ;  /* 0x0000005900597308 */ /* 0x000ea20000000800 */
[----:B-1----:R-:W-:-:S04]  /*5240*/  F2FP.SATFINITE.E4M3.F32.PACK_AB_MERGE_C R5, R87, R86, RZ ;  /* 0x000000565705723e */ /* 0x002fc800048070ff */
        /* <DEDUP_REMOVED lines=10> */
[----:B--2---:R-:W-:Y:S01]  /*52f0*/  F2FP.SATFINITE.E4M3.F32.PACK_AB_MERGE_C R14, R77, R76, RZ ;  /* 0x0000004c4d0e723e */ /* 0x004fe200048070ff */
[----:B------:R-:W-:-:S04]  /*5300*/  FADD2 R2, R2.F32x2.HI_LO, R76.F32x2.HI_LO ;  /* 0x0000004c0202724b */ /* 0x000fc80000000000 */
[----:B------:R-:W-:Y:S02]  /*5310*/  FADD2 R2, R2.F32x2.HI_LO, R84.F32x2.HI_LO ;  /* 0x000000540202724b */ /* 0x000fe40000000000 */
[----:B------:R-:W-:Y:S08]  /*5320*/  MUFU.EX2 R92, R92 ;  /* 0x0000005c005c7308 */ /* 0x000ff00000000800 */
[----:B------:R-:W2:Y:S01]  /*5330*/  MUFU.EX2 R93, R93 ;  /* 0x0000005d005d7308 */ /* 0x000ea20000000800 */
[----:B-1----:R-:W-:Y:S01]  /*5340*/  F2FP.SATFINITE.E4M3.F32.PACK_AB_MERGE_C R15, R79, R78, RZ ;  /* 0x0000004e4f0f723e */ /* 0x002fe200048070ff */
[----:B------:R-:W-:-:S03]  /*5350*/  FADD2 R26, R26.F32x2.HI_LO, R78.F32x2.HI_LO ;  /* 0x0000004e1a1a724b */ /* 0x000fc60000000000 */
[----:B------:R-:W-:Y:S01]  /*5360*/  PRMT R14, R14, 0x5410, R15 ;  /* 0x000054100e0e7816 */ /* 0x000fe2000000000f */
[----:B------:R-:W-:Y:S02]  /*5370*/  FADD2 R26, R26.F32x2.HI_LO, R86.F32x2.HI_LO ;  /* 0x000000561a1a724b */ /* 0x000fe40000000000 */
        /* <DEDUP_REMOVED lines=15> */
[----:B------:R-:W-:Y:S01]  /*5470*/  PRMT R19, R19, 0x5410, R4 ;  /* 0x0000541013137816 */ /* 0x000fe20000000004 */
[----:B------:R-:W-:Y:S01]  /*5480*/  FFMA2 R4, R150.F32x2.HI_LO, R157.F32, R160.F32 ;  /* 0x0000009d96047249 */ /* 0x000fe200012000a0 */
[C---:B------:R-:W-:Y:S01]  /*5490*/  LOP3.LUT R150, R144.reuse, 0x50, RZ, 0xfc, !PT ;  /* 0x0000005090967812 */ /* 0x040fe200078efcff */
[----:B------:R-:W-:Y:S01]  /*54a0*/  MUFU.EX2 R82, R82 ;  /* 0x0000005200527308 */ /* 0x000fe20000000800 */
[----:B------:R-:W-:-:S07]  /*54b0*/  LOP3.LUT R151, R144, 0x58, RZ, 0xfc, !PT ;  /* 0x0000005890977812 */ /* 0x000fce00078efcff */
[----:B------:R-:W1:Y:S01]  /*54c0*/  MUFU.EX2 R83, R83 ;  /* 0x0000005300537308 */ /* 0x000e620000000800 */
[----:B--2---:R-:W-:Y:S01]  /*54d0*/  F2FP.SATFINITE.E4M3.F32.PACK_AB_MERGE_C R15, R81, R80, RZ ;  /* 0x00000050510f723e */ /* 0x004fe200048070ff */
[----:B------:R-:W-:-:S04]  /*54e0*/  FADD2 R30, R30.F32x2.HI_LO, R80.F32x2.HI_LO ;  /* 0x000000501e1e724b */ /* 0x000fc80000000000 */
[----:B------:R-:W-:Y:S02]  /*54f0*/  FADD2 R30, R30.F32x2.HI_LO, R88.F32x2.HI_LO ;  /* 0x000000581e1e724b */ /* 0x000fe40000000000 */
[----:B------:R-:W-:Y:S02]  /*5500*/  MUFU.EX2 R36, R36 ;  /* 0x0000002400247308 */ /* 0x000fe40000000800 */
[----:B------:R-:W-:-:S06]  /*5510*/  FADD2 R30, R30.F32x2.HI_LO, R96.F32x2.HI_LO ;  /* 0x000000601e1e724b */ /* 0x000fcc0000000000 */
[----:B------:R-:W2:Y:S01]  /*5520*/  MUFU.EX2 R37, R37 ;  /* 0x0000002500257308 */ /* 0x000ea20000000800 */
[----:B-1----:R-:W-:Y:S01]  /*5530*/  F2FP.SATFINITE.E4M3.F32.PACK_AB_MERGE_C R6, R83, R82, RZ ;  /* 0x000000525306723e */ /* 0x002fe200048070ff */
[----:B------:R-:W-:-:S03]  /*5540*/  FADD2 R32, R32.F32x2.HI_LO, R82.F32x2.HI_LO ;  /* 0x000000522020724b */ /* 0x000fc60000000000 */
[----:B------:R-:W-:Y:S01]  /*5550*/  PRMT R15, R15, 0x5410, R6 ;  /* 0x000054100f0f7816 */ /* 0x000fe20000000006 */
[----:B------:R-:W-:Y:S02]  /*5560*/  FADD2 R32, R32.F32x2.HI_LO, R90.F32x2.HI_LO ;  /* 0x0000005a2020724b */ /* 0x000fe40000000000 */
[----:B------:R-:W-:Y:S01]  /*5570*/  MUFU.EX2 R38, R38 ;  /* 0x0000002600267308 */ /* 0x000fe20000000800 */
[----:B------:R1:W-:Y:S01]  /*5580*/  STTM.x8 tmem[UR7], R12 ;  /* 0x0000000c000079ed */ /* 0x0003e200081c0007 */
[----:B------:R-:W-:Y:S01]  /*5590*/  R2UR UR7, R150 ;  /* 0x00000000960772ca */ /* 0x000fe200000e0000 */
[----:B------:R-:W-:-:S05]  /*55a0*/  FADD2 R32, R32.F32x2.HI_LO, R98.F32x2.HI_LO ;  /* 0x000000622020724b */ /* 0x000fca0000000000 */
        /* <DEDUP_REMOVED lines=68> */
[----:B-1----:R-:W-:-:S07]  /*59f0*/  FADD2 R32, R32.F32x2.HI_LO, R66.F32x2.HI_LO ;  /* 0x000000422020724b */ /* 0x002fce0000000000 */
[----:B------:R-:W-:Y:S08]  /*5a00*/  MUFU.EX2 R152, R152 ;  /* 0x0000009800987308 */ /* 0x000ff00000000800 */
[----:B------:R-:W1:Y:S01]  /*5a10*/  MUFU.EX2 R153, R153 ;  /* 0x0000009900997308 */ /* 0x000e620000000800 */
[----:B--2---:R-:W-:-:S07]  /*5a20*/  F2FP.SATFINITE.E4M3.F32.PACK_AB_MERGE_C R6, R131, R130, RZ ;  /* 0x000000828306723e */ /* 0x004fce00048070ff */
[----:B------:R-:W-:Y:S08]  /*5a30*/  MUFU.EX2 R20, R20 ;  /* 0x0000001400147308 */ /* 0x000ff00000000800 */
[----:B------:R-:W-:Y:S01]  /*5a40*/  MUFU.EX2 R21, R21 ;  /* 0x0000001500157308 */ /* 0x000fe20000000800 */
[----:B-1----:R-:W-:-:S04]  /*5a50*/  F2FP.SATFINITE.E4M3.F32.PACK_AB_MERGE_C R7, R153, R152, RZ ;  /* 0x000000989907723e */ /* 0x002fc800048070ff */
[----:B------:R-:W-:-:S03]  /*5a60*/  PRMT R6, R6, 0x5410, R7 ;  /* 0x0000541006067816 */ /* 0x000fc60000000007 */
[----:B------:R-:W-:Y:S08]  /*5a70*/  MUFU.EX2 R22, R22 ;  /* 0x0000001600167308 */ /* 0x000ff00000000800 */
[----:B------:R-:W-:Y:S08]  /*5a80*/  MUFU.EX2 R23, R23 ;  /* 0x0000001700177308 */ /* 0x000ff00000000800 */
[----:B------:R-:W-:Y:S08]  /*5a90*/  MUFU.EX2 R24, R24 ;  /* 0x0000001800187308 */ /* 0x000ff00000000800 */
[----:B------:R-:W-:Y:S08]  /*5aa0*/  MUFU.EX2 R25, R25 ;  /* 0x0000001900197308 */ /* 0x000ff00000000800 */
[----:B------:R-:W-:Y:S08]  /*5ab0*/  MUFU.EX2 R158, R158 ;  /* 0x0000009e009e7308 */ /* 0x000ff00000000800 */
[----:B------:R-:W-:Y:S08]  /*5ac0*/  MUFU.EX2 R159, R159 ;  /* 0x0000009f009f7308 */ /* 0x000ff00000000800 */
[----:B------:R-:W-:Y:S08]  /*5ad0*/  MUFU.EX2 R154, R154 ;  /* 0x0000009a009a7308 */ /* 0x000ff00000000800 */
[----:B------:R-:W1:Y:S08]  /*5ae0*/  MUFU.EX2 R155, R155 ;  /* 0x0000009b009b7308 */ /* 0x000e700000000800 */
[----:B------:R-:W-:Y:S08]  /*5af0*/  MUFU.EX2 R134, R134 ;  /* 0x0000008600867308 */ /* 0x000ff00000000800 */
[----:B------:R-:W-:Y:S01]  /*5b00*/  MUFU.EX2 R135, R135 ;  /* 0x0000008700877308 */ /* 0x000fe20000000800 */
[----:B-1----:R-:W-:-:S07]  /*5b10*/  F2FP.SATFINITE.E4M3.F32.PACK_AB_MERGE_C R7, R155, R154, RZ ;  /* 0x0000009a9b07723e */ /* 0x002fce00048070ff */
[----:B------:R-:W-:Y:S08]  /*5b20*/  MUFU.EX2 R28, R28 ;  /* 0x0000001c001c7308 */ /* 0x000ff00000000800 */
[----:B------:R-:W-:Y:S08]  /*5b30*/  MUFU.EX2 R29, R29 ;  /* 0x0000001d001d7308 */ /* 0x000ff00000000800 */
[----:B------:R-:W-:Y:S08]  /*5b40*/  MUFU.EX2 R142, R142 ;  /* 0x0000008e008e7308 */ /* 0x000ff00000000800 */
[----:B------:R-:W-:Y:S08]  /*5b50*/  MUFU.EX2 R143, R143 ;  /* 0x0000008f008f7308 */ /* 0x000ff00000000800 */
[----:B------:R1:W-:Y:S08]  /*5b60*/  MUFU.EX2 R16, R4 ;  /* 0x0000000400107308 */ /* 0x0003f00000000800 */
[----:B------:R-:W-:Y:S08]  /*5b70*/  MUFU.EX2 R17, R5 ;  /* 0x0000000500117308 */ /* 0x000ff00000000800 */
[----:B------:R-:W-:Y:S01]  /*5b80*/  MUFU.EX2 R138, R138 ;  /* 0x0000008a008a7308 */ /* 0x000fe20000000800 */
[----:B-1----:R-:W-:-:S04]  /*5b90*/  F2FP.SATFINITE.E4M3.F32.PACK_AB_MERGE_C R4, R67, R66, RZ ;  /* 0x000000424304723e */ /* 0x002fc800048070ff */
[----:B------:R-:W-:-:S03]  /*5ba0*/  PRMT R15, R15, 0x5410, R4 ;  /* 0x000054100f0f7816 */ /* 0x000fc60000000004 */
[----:B------:R-:W-:Y:S01]  /*5bb0*/  MUFU.EX2 R139, R139 ;  /* 0x0000008b008b7308 */ /* 0x000fe20000000800 */
[----:B------:R1:W-:Y:S01]  /*5bc0*/  STTM.x8 tmem[UR7], R8 ;  /* 0x00000008000079ed */ /* 0x0003e200081c0007 */
[----:B------:R-:W-:Y:S01]  /*5bd0*/  R2UR UR7, R151 ;  /* 0x00000000970772ca */ /* 0x000fe200000e0000 */
[----:B------:R-:W2:Y:S05]  /*5be0*/  FENCE.VIEW.ASYNC.T ;  /* 0x00000000000073c6 */ /* 0x000eaa0000000200 */
[----:B------:R-:W-:Y:S08]  /*5bf0*/  MUFU.EX2 R122, R122 ;  /* 0x0000007a007a7308 */ /* 0x000ff00000000800 */
[----:B------:R-:W3:Y:S08]  /*5c00*/  MUFU.EX2 R123, R123 ;  /* 0x0000007b007b7308 */ /* 0x000ef00000000800 */
[----:B------:R-:W-:Y:S08]  /*5c10*/  MUFU.EX2 R124, R124 ;  /* 0x0000007c007c7308 */ /* 0x000ff00000000800 */
[----:B------:R-:W4:Y:S01]  /*5c20*/  MUFU.EX2 R125, R125 ;  /* 0x0000007d007d7308 */ /* 0x000f220000000800 */
[----:B---3--:R-:W-:Y:S01]  /*5c30*/  F2FP.SATFINITE.E4M3.F32.PACK_AB_MERGE_C R4, R123, R122, RZ ;  /* 0x0000007a7b04723e */ /* 0x008fe200048070ff */
[----:B------:R-:W-:Y:S01]  /*5c40*/  FADD2 R2, R2.F32x2.HI_LO, R122.F32x2.HI_LO ;  /* 0x0000007a0202724b */ /* 0x000fe20000000000 */
[----:B-1----:R-:W-:Y:S01]  /*5c50*/  F2FP.SATFINITE.E4M3.F32.PACK_AB_MERGE_C R11, R23, R22, RZ ;  /* 0x00000016170b723e */ /* 0x002fe200048070ff */
[----:B------:R-:W-:-:S04]  /*5c60*/  IMAD.MOV.U32 R13, RZ, RZ, 0x1 ;  /* 0x00000001ff0d7424 */ /* 0x000fc800078e00ff */
[----:B------:R-:W-:Y:S01]  /*5c70*/  MUFU.EX2 R126, R126 ;  /* 0x0000007e007e7308 */ /* 0x000fe20000000800 */
[----:B------:R-:W-:Y:S01]  /*5c80*/  F2FP.SATFINITE.E4M3.F32.PACK_AB_MERGE_C R8, R21, R20, RZ ;  /* 0x000000141508723e */ /* 0x000fe200048070ff */
[----:B------:R-:W-:Y:S01]  /*5c90*/  FADD2 R2, R2.F32x2.HI_LO, R130.F32x2.HI_LO ;  /* 0x000000820202724b */ /* 0x000fe20000000000 */
[----:B------:R-:W-:Y:S01]  /*5ca0*/  F2FP.SATFINITE.E4M3.F32.PACK_AB_MERGE_C R10, R159, R158, RZ ;  /* 0x0000009e9f0a723e */ /* 0x000fe200048070ff */
[----:B--2---:R5:W-:Y:S01]  /*5cb0*/  SYNCS.ARRIVE.TRANS64.ART0 RZ, [UR10+0x1b8], R13 ;  /* 0x0001b80dffff79a7 */ /* 0x004be2000850000a */
[----:B------:R-:W-:Y:S01]  /*5cc0*/  F2FP.SATFINITE.E4M3.F32.PACK_AB_MERGE_C R9, R25, R24, RZ ;  /* 0x000000181909723e */ /* 0x000fe200048070ff */
[----:B------:R-:W-:Y:S01]  /*5cd0*/  FADD2 R2, R2.F32x2.HI_LO, R20.F32x2.HI_LO ;  /* 0x000000140202724b */ /* 0x000fe20000000000 */
[----:B------:R-:W-:Y:S01]  /*5ce0*/  PRMT R8, R8, 0x5410, R11 ;  /* 0x0000541008087816 */ /* 0x000fe2000000000b */
[----:B------:R-:W1:Y:S01]  /*5cf0*/  MUFU.EX2 R127, R127 ;  /* 0x0000007f007f7308 */ /* 0x000e620000000800 */
[----:B------:R-:W-:Y:S01]  /*5d00*/  PRMT R9, R9, 0x5410, R10 ;  /* 0x0000541009097816 */ /* 0x000fe2000000000a */
[----:B----4-:R-:W-:Y:S01]  /*5d10*/  FADD2 R26, R26.F32x2.HI_LO, R124.F32x2.HI_LO ;  /* 0x0000007c1a1a724b */ /* 0x010fe20000000000 */
[----:B------:R-:W-:Y:S01]  /*5d20*/  F2FP.SATFINITE.E4M3.F32.PACK_AB_MERGE_C R12, R135, R134, RZ ;  /* 0x00000086870c723e */ /* 0x000fe200048070ff */
[----:B------:R-:W-:Y:S01]  /*5d30*/  FADD2 R2, R2.F32x2.HI_LO, R28.F32x2.HI_LO ;  /* 0x0000001c0202724b */ /* 0x000fe20000000000 */
[----:B------:R-:W-:Y:S01]  /*5d40*/  F2FP.SATFINITE.E4M3.F32.PACK_AB_MERGE_C R11, R143, R142, RZ ;  /* 0x0000008e8f0b723e */ /* 0x000fe200048070ff */
[----:B------:R-:W-:Y:S01]  /*5d50*/  FADD2 R26, R26.F32x2.HI_LO, R152.F32x2.HI_LO ;  /* 0x000000981a1a724b */ /* 0x000fe20000000000 */
[----:B------:R-:W-:Y:S01]  /*5d60*/  F2FP.SATFINITE.E4M3.F32.PACK_AB_MERGE_C R10, R29, R28, RZ ;  /* 0x0000001c1d0a723e */ /* 0x000fe200048070ff */
[----:B------:R-:W-:Y:S01]  /*5d70*/  MUFU.EX2 R128, R128 ;  /* 0x0000008000807308 */ /* 0x000fe20000000800 */
[----:B------:R-:W-:Y:S01]  /*5d80*/  PRMT R7, R7, 0x5410, R12 ;  /* 0x0000541007077816 */ /* 0x000fe2000000000c */
[----:B------:R-:W-:Y:S01]  /*5d90*/  FADD2 R26, R26.F32x2.HI_LO, R22.F32x2.HI_LO ;  /* 0x000000161a1a724b */ /* 0x000fe20000000000 */
[----:B------:R-:W-:-:S02]  /*5da0*/  PRMT R10, R10, 0x5410, R11 ;  /* 0x000054100a0a7816 */ /* 0x000fc4000000000b */
[----:B------:R-:W-:Y:S01]  /*5db0*/  F2FP.SATFINITE.E4M3.F32.PACK_AB_MERGE_C R12, R139, R138, RZ ;  /* 0x0000008a8b0c723e */ /* 0x000fe200048070ff */
[----:B------:R-:W-:Y:S01]  /*5dc0*/  FADD2 R26, R26.F32x2.HI_LO, R142.F32x2.HI_LO ;  /* 0x0000008e1a1a724b */ /* 0x000fe20000000000 */
[----:B------:R-:W-:Y:S01]  /*5dd0*/  F2FP.SATFINITE.E4M3.F32.PACK_AB_MERGE_C R11, R17, R16, RZ ;  /* 0x00000010110b723e */ /* 0x000fe200048070ff */
[----:B------:R-:W2:Y:S01]  /*5de0*/  MUFU.EX2 R129, R129 ;  /* 0x0000008100817308 */ /* 0x000ea20000000800 */
[----:B------:R-:W-:Y:S01]  /*5df0*/  F2FP.SATFINITE.E4M3.F32.PACK_AB_MERGE_C R19, R125, R124, RZ ;  /* 0x0000007c7d13723e */ /* 0x000fe200048070ff */
[----:B-1----:R-:W-:Y:S01]  /*5e00*/  FADD2 R30, R30.F32x2.HI_LO, R126.F32x2.HI_LO ;  /* 0x0000007e1e1e724b */ /* 0x002fe20000000000 */
[----:B------:R-:W-:Y:S01]  /*5e10*/  F2FP.SATFINITE.E4M3.F32.PACK_AB_MERGE_C R5, R127, R126, RZ ;  /* 0x0000007e7f05723e */ /* 0x000fe200048070ff */
[----:B------:R-:W-:Y:S01]  /*5e20*/  FADD2 R2, R2.F32x2.HI_LO, R26.F32x2.HI_LO ;  /* 0x0000001a0202724b */ /* 0x000fe20000000000 */
[----:B------:R-:W-:Y:S01]  /*5e30*/  PRMT R11, R11, 0x5410, R12 ;  /* 0x000054100b0b7816 */ /* 0x000fe2000000000c */
[----:B------:R-:W-:Y:S01]  /*5e40*/  FADD2 R30, R30.F32x2.HI_LO, R154.F32x2.HI_LO ;  /* 0x0000009a1e1e724b */ /* 0x000fe20000000000 */
[----:B------:R-:W-:-:S02]  /*5e50*/  LOP3.LUT R12, R146, 0x1, RZ, 0x3c, !PT ;  /* 0x00000001920c7812 */ /* 0x000fc400078e3cff */
[----:B------:R-:W-:Y:S01]  /*5e60*/  PRMT R4, R4, 0x5410, R19 ;  /* 0x0000541004047816 */ /* 0x000fe20000000013 */
[----:B------:R-:W-:Y:S02]  /*5e70*/  FADD2 R30, R30.F32x2.HI_LO, R24.F32x2.HI_LO ;  /* 0x000000181e1e724b */ /* 0x000fe40000000000 */
[----:B------:R-:W-:Y:S02]  /*5e80*/  IMAD.U32 R12, R12, -0x80000000, RZ ;  /* 0x800000000c0c7824 */ /* 0x000fe400078e00ff */
[----:B------:R-:W-:Y:S01]  /*5e90*/  FADD2 R30, R30.F32x2.HI_LO, R16.F32x2.HI_LO ;  /* 0x000000101e1e724b */ /* 0x000fe20000000000 */
[----:B--2---:R-:W-:Y:S01]  /*5ea0*/  F2FP.SATFINITE.E4M3.F32.PACK_AB_MERGE_C R18, R129, R128, RZ ;  /* 0x000000808112723e */ /* 0x004fe200048070ff */
[----:B------:R-:W-:-:S03]  /*5eb0*/  FADD2 R32, R32.F32x2.HI_LO, R128.F32x2.HI_LO ;  /* 0x000000802020724b */ /* 0x000fc60000000000 */
[----:B------:R-:W-:Y:S01]  /*5ec0*/  PRMT R5, R5, 0x5410, R18 ;  /* 0x0000541005057816 */ /* 0x000fe20000000012 */
[----:B------:R-:W-:-:S03]  /*5ed0*/  FADD2 R32, R32.F32x2.HI_LO, R134.F32x2.HI_LO ;  /* 0x000000862020724b */ /* 0x000fc60000000000 */
[----:B------:R5:W-:Y:S01]  /*5ee0*/  STTM.x8 tmem[UR7], R4 ;  /* 0x00000004000079ed */ /* 0x000be200081c0007 */
[----:B------:R-:W1:Y:S02]  /*5ef0*/  FENCE.VIEW.ASYNC.T ;  /* 0x00000000000073c6 */ /* 0x000e640000000200 */
[----:B-1----:R-:W-:Y:S01]  /*5f00*/  NOP ;  /* 0x0000000000007918 */ /* 0x002fe20000000000 */
[----:B------:R5:W-:Y:S01]  /*5f10*/  @P0 SYNCS.ARRIVE.TRANS64.ART0 RZ, [UR10+0x1c0], R13 ;  /* 0x0001c00dffff09a7 */ /* 0x000be2000850000a */
[----:B------:R-:W-:-:S04]  /*5f20*/  FADD2 R32, R32.F32x2.HI_LO, R158.F32x2.HI_LO ;  /* 0x0000009e2020724b */ /* 0x000fc80000000000 */
[----:B------:R-:W-:Y:S01]  /*5f30*/  FADD2 R32, R32.F32x2.HI_LO, R138.F32x2.HI_LO ;  /* 0x0000008a2020724b */ /* 0x000fe20000000000 */
[----:B------:R-:W1:Y:S03]  /*5f40*/  SYNCS.PHASECHK.TRANS64.TRYWAIT P0, [UR10+0x1e8], R12 ;  /* 0x0001e80cff0075a7 */ /* 0x000e66000800110a */
[----:B------:R-:W-:-:S04]  /*5f50*/  FADD2 R30, R30.F32x2.HI_LO, R32.F32x2.HI_LO ;  /* 0x000000201e1e724b */ /* 0x000fc80000000000 */
[----:B------:R-:W-:Y:S01]  /*5f60*/  FADD2 R2, R2.F32x2.HI_LO, R30.F32x2.HI_LO ;  /* 0x0000001e0202724b */ /* 0x000fe20000000000 */
[----:B-1---5:R-:W-:Y:S06]  /*5f70*/  @!P0 BRA `(.L_x_44) ;  /* 0x0000003c00808947 */ /* 0x022fec0003800000 */
.L_x_100:
[----:B------:R-:W-:Y:S01]  /*5f80*/  FADD R157, R2, R3 ;  /* 0x00000003029d7221 */ /* 0x000fe20000000000 */
[----:B------:R-:W-:Y:S01]  /*5f90*/  LOP3.LUT R145, R145, 0x1, RZ, 0x3c, !PT ;  /* 0x0000000191917812 */ /* 0x000fe200078e3cff */
[----:B------:R-:W-:Y:S06]  /*5fa0*/  BRA.U !UP0, `(.L_x_45) ;  /* 0x0000002108687547 */ /* 0x000fec000b800000 */
[----:B------:R-:W-:Y:S01]  /*5fb0*/  MOV R159, R156 ;  /* 0x0000009c009f7202 */ /* 0x000fe20000000f00 */
[----:B------:R-:W-:Y:S01]  /*5fc0*/  UMOV UR13, URZ ;  /* 0x000000ff000d7c82 */ /* 0x000fe20008000000 */
.L_x_48:
[----:B-1----:R-:W-:Y:S02]  /*5fd0*/  SHF.L.U32 R4, R145, 0x1f, RZ ;  /* 0x0000001f91047819 */ /* 0x002fe400000006ff */
[----:B------:R-:W-:Y:S02]  /*5fe0*/  R2UR UR7, R144 ;  /* 0x00000000900772ca */ /* 0x000fe400000e0000 */
[----:B------:R-:W1:Y:S02]  /*5ff0*/  SYNCS.PHASECHK.TRANS64.TRYWAIT P0, [UR10+0x1b0], R4 ;  /* 0x0001b004ff0075a7 */ /* 0x000e64000800110a */
[----:B-1----:R-:W-:Y:S11]  /*6000*/  @!P0 BRA `(.L_x_46) ;  /* 0x0000003c00788947 */ /* 0x002ff60003800000 */
.L_x_102:
[----:B------:R-:W2:Y:S01]  /*6010*/  LDTM.x32 R100, tmem[UR7] ;  /* 0x00000007006479ee */ /* 0x000ea200082c0000 */
[----:B------:R-:W-:Y:S01]  /*6020*/  R2UR UR7, R141 ;  /* 0x000000008d0772ca */ /* 0x000fe200000e0000 */
[----:B------:R-:W3:Y:S01]  /*6030*/  LDC R158, c[0x0][0x600] ;  /* 0x00018000ff9e7b82 */ /* 0x000ee20000000800 */
[----:B------:R-:W-:Y:S01]  /*6040*/  R2UR UR8, R147 ;  /* 0x00000000930872ca */ /* 0x000fe200000e0000 */
[----:B------:R-:W-:-:S10]  /*6050*/  IMAD.MOV.U32 R162, RZ, RZ, 0x3d9df09d ;  /* 0x3d9df09dffa27424 */ /* 0x000fd400078e00ff */
[----:B------:R-:W4:Y:S01]  /*6060*/  LDTM.x32 R68, tmem[UR7] ;  /* 0x00000007004479ee */ /* 0x000f2200082c0000 */
[----:B------:R-:W-:Y:S01]  /*6070*/  R2UR UR7, R148 ;  /* 0x00000000940772ca */ /* 0x000fe200000e0000 */
[----:B------:R-:W5:Y:S01]  /*6080*/  LDTM.x32 R36, tmem[UR8] ;  /* 0x00000008002479ee */ /* 0x000f6200082c0000 */
[----:B--2---:R-:W-:Y:S02]  /*6090*/  FMNMX3 R3, R159, R100, R101, !PT ;  /* 0x000000649f037276 */ /* 0x004fe40007800065 */
[----:B-1----:R-:W-:Y:S02]  /*60a0*/  FMNMX R2, R102, R103, !PT ;  /* 0x0000006766027209 */ /* 0x002fe40007800000 */
[----:B------:R-:W-:-:S07]  /*60b0*/  FMNMX R135, R104, R105, !PT ;  /* 0x0000006968877209 */ /* 0x000fce0007800000 */
[----:B------:R-:W1:Y:S01]  /*60c0*/  LDTM.x32 R4, tmem[UR7] ;  /* 0x00000007000479ee */ /* 0x000e6200082c0000 */
[----:B------:R-:W-:Y:S02]  /*60d0*/  FMNMX R134, R106, R107, !PT ;  /* 0x0000006b6a867209 */ /* 0x000fe40007800000 */
        /* <DEDUP_REMOVED lines=10> */
[----:B----4-:R-:W-:-:S02]  /*6180*/  FMNMX3 R3, R3, R68, R69, !PT ;  /* 0x0000004403037276 */ /* 0x010fc40007800045 */
        /* <DEDUP_REMOVED lines=15> */
[----:B-----5:R-:W-:Y:S02]  /*6280*/  FMNMX3 R3, R3, R36, R37, !PT ;  /* 0x0000002403037276 */ /* 0x020fe40007800025 */
        /* <DEDUP_REMOVED lines=15> */
[----:B-1----:R-:W-:Y:S02]  /*6380*/  FMNMX3 R3, R3, R4, R5, !PT ;  /* 0x0000000403037276 */ /* 0x002fe40007800005 */
        /* <DEDUP_REMOVED lines=15> */
[----:B------:R-:W-:-:S02]  /*6480*/  FMNMX R2, R3, R2, !PT ;  /* 0x0000000203027209 */ /* 0x000fc40007800000 */
[----:B------:R-:W-:Y:S02]  /*6490*/  FMNMX3 R135, R135, R32, R33, !PT ;  /* 0x0000002087877276 */ /* 0x000fe40007800021 */
[----:B------:R-:W-:Y:S02]  /*64a0*/  FMNMX3 R134, R134, R34, R35, !PT ;  /* 0x0000002286867276 */ /* 0x000fe40007800023 */
[----:B------:R-:W-:Y:S02]  /*64b0*/  R2UR UR7, R147 ;  /* 0x00000000930772ca */ /* 0x000fe400000e0000 */
[----:B------:R-:W-:-:S04]  /*64c0*/  FMNMX3 R156, R2, R135, R134, !PT ;  /* 0x00000087029c7276 */ /* 0x000fc80007800086 */
[----:B------:R-:W-:-:S04]  /*64d0*/  FSETP.NEU.AND P0, PT, R156, -INF , PT ;  /* 0xff8000009c00780b */ /* 0x000fc80003f0d000 */
[----:B------:R-:W-:Y:S02]  /*64e0*/  FSEL R2, R156, RZ, P0 ;  /* 0x000000ff9c027208 */ /* 0x000fe40000000000 */
[----:B------:R-:W-:-:S03]  /*64f0*/  ELECT P0, URZ, PT ;  /* 0x0000000000ff782f */ /* 0x000fc60003800000 */
[----:B------:R-:W-:-:S04]  /*6500*/  FADD R3, -R2, R159 ;  /* 0x0000009f02037221 */ /* 0x000fc80000000100 */
[----:B---3--:R-:W-:-:S05]  /*6510*/  FMUL R160, R3, R158 ;  /* 0x0000009e03a07220 */ /* 0x008fca0000400000 */
[----:B------:R-:W-:Y:S02]  /*6520*/  FSETP.GE.AND P1, PT, R160, -4, PT ;  /* 0xc0800000a000780b */ /* 0x000fe40003f26000 */
[----:B------:R-:W1:Y:S02]  /*6530*/  MUFU.EX2 R160, R160 ;  /* 0x000000a000a07308 */ /* 0x000e640000000800 */
[C---:B------:R-:W-:Y:S02]  /*6540*/  FSEL R161, R159.reuse, R2, P1 ;  /* 0x000000029fa17208 */ /* 0x040fe40000800000 */
[----:B------:R-:W-:-:S03]  /*6550*/  FSEL R156, R159, R156, P1 ;  /* 0x0000009c9f9c7208 */ /* 0x000fc60000800000 */
[----:B------:R-:W-:-:S04]  /*6560*/  FFMA R161, -R161, R158, 8 ;  /* 0x41000000a1a17423 */ /* 0x000fc8000000019e */
[-CC-:B------:R-:W-:Y:S02]  /*6570*/  FFMA2 R2, R100.F32x2.HI_LO, R158.reuse.F32, R161.reuse.F32 ;  /* 0x0000009e64027249 */ /* 0x180fe400012000a1 */
[-CC-:B------:R-:W-:Y:S02]  /*6580*/  FFMA2 R134, R102.F32x2.HI_LO, R158.reuse.F32, R161.reuse.F32 ;  /* 0x0000009e66867249 */ /* 0x180fe400012000a1 */
[----:B------:R-:W-:Y:S02]  /*6590*/  IMAD.SHL.U32 R103, R0, 0x4, RZ ;  /* 0x0000000400677824 */ /* 0x000fe400078e00ff */
[-CC-:B------:R-:W-:Y:S02]  /*65a0*/  FFMA2 R138, R104.F32x2.HI_LO, R158.reuse.F32, R161.reuse.F32 ;  /* 0x0000009e688a7249 */ /* 0x180fe400012000a1 */
[-CC-:B------:R-:W-:Y:S01]  /*65b0*/  FFMA2 R142, R106.F32x2.HI_LO, R158.reuse.F32, R161.reuse.F32 ;  /* 0x0000009e6a8e7249 */ /* 0x180fe200012000a1 */
[----:B------:R-:W-:Y:S01]  /*65c0*/  MUFU.EX2 R2, R2 ;  /* 0x0000000200027308 */ /* 0x000fe20000000800 */
[-CC-:B------:R-:W-:Y:S01]  /*65d0*/  FFMA2 R108, R108.F32x2.HI_LO, R158.reuse.F32, R161.reuse.F32 ;  /* 0x0000009e6c6c7249 */ /* 0x180fe200012000a1 */
[----:B------:R-:W-:Y:S01]  /*65e0*/  LOP3.LUT R103, R103, 0x1fc, RZ, 0xc0, !PT ;  /* 0x000001fc67677812 */ /* 0x000fe200078ec0ff */
[-CC-:B------:R-:W-:Y:S01]  /*65f0*/  FFMA2 R110, R110.F32x2.HI_LO, R158.reuse.F32, R161.reuse.F32 ;  /* 0x0000009e6e6e7249 */ /* 0x180fe200012000a1 */
[----:B-1----:R-:W-:Y:S01]  /*6600*/  FSEL R160, R160, 1, !P1 ;  /* 0x3f800000a0a07808 */ /* 0x002fe20004800000 */
[----:B------:R-:W-:-:S02]  /*6610*/  FFMA2 R112, R112.F32x2.HI_LO, R158.F32, R161.F32 ;  /* 0x0000009e70707249 */ /* 0x000fc400012000a1 */
[-CC-:B------:R-:W-:Y:S01]  /*6620*/  FFMA2 R114, R114.F32x2.HI_LO, R158.reuse.F32, R161.reuse.F32 ;  /* 0x0000009e72727249 */ /* 0x180fe200012000a1 */
[----:B------:R-:W1:Y:S01]  /*6630*/  MUFU.EX2 R3, R3 ;  /* 0x0000000300037308 */ /* 0x000e620000000800 */
[-CC-:B------:R-:W-:Y:S01]  /*6640*/  FFMA2 R116, R116.F32x2.HI_LO, R158.reuse.F32, R161.reuse.F32 ;  /* 0x0000009e74747249 */ /* 0x180fe200012000a1 */
[----:B------:R2:W-:Y:S01]  /*6650*/  STS [R103+UR10+0x22c], R160 ;  /* 0x00022ca067007988 */ /* 0x0005e2000800080a */
[-CC-:B------:R-:W-:Y:S02]  /*6660*/  FFMA2 R118, R118.F32x2.HI_LO, R158.reuse.F32, R161.reuse.F32 ;  /* 0x0000009e76767249 */ /* 0x180fe400012000a1 */
[-CC-:B------:R-:W-:Y:S02]  /*6670*/  FFMA2 R120, R120.F32x2.HI_LO, R158.reuse.F32, R161.reuse.F32 ;  /* 0x0000009e78787249 */ /* 0x180fe400012000a1 */
[-CC-:B------:R-:W-:Y:S01]  /*6680*/  FFMA2 R122, R122.F32x2.HI_LO, R158.reuse.F32, R161.reuse.F32 ;  /* 0x0000009e7a7a7249 */ /* 0x180fe200012000a1 */
[----:B------:R-:W-:Y:S01]  /*6690*/  MUFU.EX2 R134, R134 ;  /* 0x0000008600867308 */ /* 0x000fe20000000800 */
[----:B------:R-:W-:-:S02]  /*66a0*/  FFMA2 R124, R124.F32x2.HI_LO, R158.F32, R161.F32 ;  /* 0x0000009e7c7c7249 */ /* 0x000fc400012000a1 */
[-CC-:B------:R-:W-:Y:S02]  /*66b0*/  FFMA2 R126, R126.F32x2.HI_LO, R158.reuse.F32, R161.reuse.F32 ;  /* 0x0000009e7e7e7249 */ /* 0x180fe400012000a1 */
[-CC-:B------:R-:W-:Y:S02]  /*66c0*/  FFMA2 R128, R128.F32x2.HI_LO, R158.reuse.F32, R161.reuse.F32 ;  /* 0x0000009e80807249 */ /* 0x180fe400012000a1 */
[--C-:B------:R-:W-:Y:S01]  /*66d0*/  FFMA2 R130, R130.F32x2.HI_LO, R158.F32, R161.reuse.F32 ;  /* 0x0000009e82827249 */ /* 0x100fe200012000a1 */
[----:B------:R-:W3:Y:S01]  /*66e0*/  MUFU.EX2 R135, R135 ;  /* 0x0000008700877308 */ /* 0x000ee20000000800 */
[----:B-1----:R-:W-:Y:S01]  /*66f0*/  F2FP.SATFINITE.E4M3.F32.PACK_AB_MERGE_C R100, R3, R2, RZ ;  /* 0x000000020364723e */ /* 0x002fe200048070ff */
[-CC-:B------:R-:W-:Y:S02]  /*6700*/  FFMA2 R96, R96.F32x2.HI_LO, R158.reuse.F32, R161.reuse.F32 ;  /* 0x0000009e60607249 */ /* 0x180fe400012000a1 */
[-CC-:B------:R-:W-:Y:S02]  /*6710*/  FFMA2 R80, R80.F32x2.HI_LO, R158.reuse.F32, R161.reuse.F32 ;  /* 0x0000009e50507249 */ /* 0x180fe400012000a1 */
[-CC-:B------:R-:W-:Y:S01]  /*6720*/  FFMA2 R76, R76.F32x2.HI_LO, R158.reuse.F32, R161.reuse.F32 ;  /* 0x0000009e4c4c7249 */ /* 0x180fe200012000a1 */
[----:B------:R-:W-:Y:S01]  /*6730*/  FMNMX R96, R96, -127, !PT ;  /* 0xc2fe000060607809 */ /* 0x000fe20007800000 */
[----:B------:R-:W-:Y:S01]  /*6740*/  MUFU.EX2 R138, R138 ;  /* 0x0000008a008a7308 */ /* 0x000fe20000000800 */
[----:B------:R-:W-:Y:S01]  /*6750*/  FMNMX R97, R97, -127, !PT ;  /* 0xc2fe000061617809 */ /* 0x000fe20007800000 */
[-CC-:B------:R-:W-:Y:S01]  /*6760*/  FFMA2 R78, R78.F32x2.HI_LO, R158.reuse.F32, R161.reuse.F32 ;  /* 0x0000009e4e4e7249 */ /* 0x180fe200012000a1 */
[----:B------:R-:W-:Y:S01]  /*6770*/  FMNMX R80, R80, -127, !PT ;  /* 0xc2fe000050507809 */ /* 0x000fe20007800000 */
[-CC-:B------:R-:W-:Y:S01]  /*6780*/  FFMA2 R84, R84.F32x2.HI_LO, R158.reuse.F32, R161.reuse.F32 ;  /* 0x0000009e54547249 */ /* 0x180fe200012000a1 */
[----:B------:R-:W-:Y:S01]  /*6790*/  FMNMX R81, R81, -127, !PT ;  /* 0xc2fe000051517809 */ /* 0x000fe20007800000 */
[----:B------:R-:W-:-:S02]  /*67a0*/  FFMA2 R86, R86.F32x2.HI_LO, R158.F32, R161.F32 ;  /* 0x0000009e56567249 */ /* 0x000fc400012000a1 */
[----:B------:R-:W1:Y:S01]  /*67b0*/  MUFU.EX2 R139, R139 ;  /* 0x0000008b008b7308 */ /* 0x000e620000000800 */
[----:B---3--:R-:W-:Y:S01]  /*67c0*/  F2FP.SATFINITE.E4M3.F32.PACK_AB_MERGE_C R101, R135, R134, RZ ;  /* 0x000000868765723e */ /* 0x008fe200048070ff */
[-CC-:B------:R-:W-:Y:S02]  /*67d0*/  FFMA2 R88, R88.F32x2.HI_LO, R158.reuse.F32, R161.reuse.F32 ;  /* 0x0000009e58587249 */ /* 0x180fe400012000a1 */
[-C--:B------:R-:W-:Y:S01]  /*67e0*/  FFMA2 R90, R90.F32x2.HI_LO, R158.reuse.F32, R161.F32 ;  /* 0x0000009e5a5a7249 */ /* 0x080fe200012000a1 */
[----:B------:R-:W-:Y:S01]  /*67f0*/  PRMT R100, R100, 0x5410, R101 ;  /* 0x0000541064647816 */ /* 0x000fe20000000065 */
[-CC-:B------:R-:W-:Y:S02]  /*6800*/  FFMA2 R94, R94.F32x2.HI_LO, R158.reuse.F32, R161.reuse.F32 ;  /* 0x0000009e5e5e7249 */ /* 0x180fe400012000a1 */
[----:B------:R-:W-:Y:S01]  /*6810*/  MUFU.EX2 R142, R142 ;  /* 0x0000008e008e7308 */ /* 0x000fe20000000800 */
[-CC-:B------:R-:W-:Y:S02]  /*6820*/  FFMA2 R64, R64.F32x2.HI_LO, R158.reuse.F32, R161.reuse.F32 ;  /* 0x0000009e40407249 */ /* 0x180fe400012000a1 */
[----:B------:R-:W-:-:S02]  /*6830*/  FFMA2 R48, R48.F32x2.HI_LO, R158.F32, R161.F32 ;  /* 0x0000009e30307249 */ /* 0x000fc400012000a1 */
[-CC-:B------:R-:W-:Y:S01]  /*6840*/  FFMA2 R44, R44.F32x2.HI_LO, R158.reuse.F32, R161.reuse.F32 ;  /* 0x0000009e2c2c7249 */ /* 0x180fe200012000a1 */
[----:B------:R-:W-:Y:S01]  /*6850*/  FMNMX R64, R64, -127, !PT ;  /* 0xc2fe000040407809 */ /* 0x000fe20007800000 */
[--C-:B------:R-:W-:Y:S01]  /*6860*/  FFMA2 R46, R46.F32x2.HI_LO, R158.F32, R161.reuse.F32 ;  /* 0x0000009e2e2e7249 */ /* 0x100fe200012000a1 */
[----:B------:R-:W3:Y:S01]  /*6870*/  MUFU.EX2 R143, R143 ;  /* 0x0000008f008f7308 */ /* 0x000ee20000000800 */
[----:B-1----:R-:W-:Y:S01]  /*6880*/  F2FP.SATFINITE.E4M3.F32.PACK_AB_MERGE_C R101, R139, R138, RZ ;  /* 0x0000008a8b65723e */ /* 0x002fe200048070ff */
[-CC-:B------:R-:W-:Y:S01]  /*6890*/  FFMA2 R52, R52.F32x2.HI_LO, R158.reuse.F32, R161.reuse.F32 ;  /* 0x0000009e34347249 */ /* 0x180fe200012000a1 */
[----:B------:R-:W-:Y:S01]  /*68a0*/  FMNMX R65, R65, -127, !PT ;  /* 0xc2fe000041417809 */ /* 0x000fe20007800000 */
[-CC-:B------:R-:W-:Y:S01]  /*68b0*/  FFMA2 R54, R54.F32x2.HI_LO, R158.reuse.F32, R161.reuse.F32 ;  /* 0x0000009e36367249 */ /* 0x180fe200012000a1 */
[----:B------:R-:W-:Y:S01]  /*68c0*/  FMNMX R48, R48, -127, !PT ;  /* 0xc2fe000030307809 */ /* 0x000fe20007800000 */
[-CC-:B------:R-:W-:Y:S01]  /*68d0*/  FFMA2 R56, R56.F32x2.HI_LO, R158.reuse.F32, R161.reuse.F32 ;  /* 0x0000009e38387249 */ /* 0x180fe200012000a1 */
[----:B------:R-:W-:Y:S01]  /*68e0*/  FMNMX R49, R49, -127, !PT ;  /* 0xc2fe000031317809 */ /* 0x000fe20007800000 */
[----:B------:R-:W-:Y:S01]  /*68f0*/  MUFU.EX2 R108, R108 ;  /* 0x0000006c006c7308 */ /* 0x000fe20000000800 */
[----:B------:R-:W-:-:S02]  /*6900*/  FFMA2 R58, R58.F32x2.HI_LO, R158.F32, R161.F32 ;  /* 0x0000009e3a3a7249 */ /* 0x000fc400012000a1 */
[-CC-:B------:R-:W-:Y:S02]  /*6910*/  FFMA2 R60, R60.F32x2.HI_LO, R158.reuse.F32, R161.reuse.F32 ;  /* 0x0000009e3c3c7249 */ /* 0x180fe400012000a1 */
[-CC-:B------:R-:W-:Y:S02]  /*6920*/  FFMA2 R12, R12.F32x2.HI_LO, R158.reuse.F32, R161.reuse.F32 ;  /* 0x0000009e0c0c7249 */ /* 0x180fe400012000a1 */
[--C-:B------:R-:W-:Y:S01]  /*6930*/  FFMA2 R14, R14.F32x2.HI_LO, R158.F32, R161.reuse.F32 ;  /* 0x0000009e0e0e7249 */ /* 0x100fe200012000a1 */
[----:B------:R-:W1:Y:S01]  /*6940*/  MUFU.EX2 R109, R109 ;  /* 0x0000006d006d7308 */ /* 0x000e620000000800 */
[----:B---3--:R-:W-:Y:S01]  /*6950*/  F2FP.SATFINITE.E4M3.F32.PACK_AB_MERGE_C R102, R143, R142, RZ ;  /* 0x0000008e8f66723e */ /* 0x008fe200048070ff */
[-CC-:B------:R-:W-:Y:S02]  /*6960*/  FFMA2 R10, R10.F32x2.HI_LO, R158.reuse.F32, R161.reuse.F32 ;  /* 0x0000009e0a0a7249 */ /* 0x180fe400012000a1 */
[-CC-:B------:R-:W-:Y:S01]  /*6970*/  FFMA2 R16, R16.F32x2.HI_LO, R158.reuse.F32, R161.reuse.F32 ;  /* 0x0000009e10107249 */ /* 0x180fe200012000a1 */
[----:B------:R-:W-:Y:S01]  /*6980*/  PRMT R101, R101, 0x5410, R102 ;  /* 0x0000541065657816 */ /* 0x000fe20000000066 */
[----:B------:R-:W-:-:S02]  /*6990*/  FFMA2 R18, R18.F32x2.HI_LO, R158.F32, R161.F32 ;  /* 0x0000009e12127249 */ /* 0x000fc400012000a1 */
[----:B------:R-:W-:Y:S01]  /*69a0*/  MUFU.EX2 R110, R110 ;  /* 0x0000006e006e7308 */ /* 0x000fe20000000800 */
[-CC-:B------:R-:W-:Y:S02]  /*69b0*/  FFMA2 R20, R20.F32x2.HI_LO, R158.reuse.F32, R161.reuse.F32 ;  /* 0x0000009e14147249 */ /* 0x180fe400012000a1 */
[-CC-:B------:R-:W-:Y:S02]  /*69c0*/  FFMA2 R22, R22.F32x2.HI_LO, R158.reuse.F32, R161.reuse.F32 ;  /* 0x0000009e16167249 */ /* 0x180fe400012000a1 */
[-CC-:B------:R-:W-:Y:S02]  /*69d0*/  FFMA2 R24, R24.F32x2.HI_LO, R158.reuse.F32, R161.reuse.F32 ;  /* 0x0000009e18187249 */ /* 0x180fe400012000a1 */
[--C-:B------:R-:W-:Y:S01]  /*69e0*/  FFMA2 R26, R26.F32x2.HI_LO, R158.F32, R161.reuse.F32 ;  /* 0x0000009e1a1a7249 */ /* 0x100fe200012000a1 */
[----:B------:R-:W2:Y:S01]  /*69f0*/  MUFU.EX2 R111, R111 ;  /* 0x0000006f006f7308 */ /* 0x000ea20000000800 */
[----:B-1----:R-:W-:Y:S01]  /*6a00*/  F2FP.SATFINITE.E4M3.F32.PACK_AB_MERGE_C R102, R109, R108, RZ ;  /* 0x0000006c6d66723e */ /* 0x002fe200048070ff */
[----:B------:R-:W-:-:S02]  /*6a10*/  FFMA2 R28, R28.F32x2.HI_LO, R158.F32, R161.F32 ;  /* 0x0000009e1c1c7249 */ /* 0x000fc400012000a1 */
[-CC-:B------:R-:W-:Y:S02]  /*6a20*/  FFMA2 R30, R30.F32x2.HI_LO, R158.reuse.F32, R161.reuse.F32 ;  /* 0x0000009e1e1e7249 */ /* 0x180fe400012000a1 */
[-CC-:B------:R-:W-:Y:S02]  /*6a30*/  FFMA2 R32, R32.F32x2.HI_LO, R158.reuse.F32, R161.reuse.F32 ;  /* 0x0000009e20207249 */ /* 0x180fe400012000a1 */
[----:B------:R-:W-:Y:S01]  /*6a40*/  MUFU.EX2 R112, R112 ;  /* 0x0000007000707308 */ /* 0x000fe20000000800 */
[----:B------:R-:W-:-:S07]  /*6a50*/  FFMA2 R34, R34.F32x2.HI_LO, R158.F32, R161.F32 ;  /* 0x0000009e22227249 */ /* 0x000fce00012000a1 */
[----:B------:R-:W1:Y:S01]  /*6a60*/  MUFU.EX2 R113, R113 ;  /* 0x0000007100717308 */ /* 0x000e620000000800 */
[----:B--2---:R-:W-:-:S04]  /*6a70*/  F2FP.SATFINITE.E4M3.F32.PACK_AB_MERGE_C R103, R111, R110, RZ ;  /* 0x0000006e6f67723e */ /* 0x004fc800048070ff */
[----:B------:R-:W-:-:S03]  /*6a80*/  PRMT R102, R102, 0x5410, R103 ;  /* 0x0000541066667816 */ /* 0x000fc60000000067 */
[----:B------:R-:W-:Y:S08]  /*6a90*/  MUFU.EX2 R114, R114 ;  /* 0x0000007200727308 */ /* 0x000ff00000000800 */
[----:B------:R-:W2:Y:S01]  /*6aa0*/  MUFU.EX2 R115, R115 ;  /* 0x0000007300737308 */ /* 0x000ea20000000800 */
[----:B-1----:R-:W-:-:S07]  /*6ab0*/  F2FP.SATFINITE.E4M3.F32.PACK_AB_MERGE_C R103, R113, R112, RZ ;  /* 0x000000707167723e */ /* 0x002fce00048070ff */
[----:B------:R-:W-:Y:S08]  /*6ac0*/  MUFU.EX2 R116, R116 ;  /* 0x0000007400747308 */ /* 0x000ff00000000800 */
        /* <DEDUP_REMOVED lines=21> */
[----:B------:R-:W-:Y:S01]  /*6c20*/  MUFU.EX2 R130, R130 ;  /* 0x0000008200827308 */ /* 0x000fe20000000800 */
[----:B--2---:R-:W-:-:S04]  /*6c30*/  F2FP.SATFINITE.E4M3.F32.PACK_AB_MERGE_C R107, R127, R126, RZ ;  /* 0x0000007e7f6b723e */ /* 0x004fc800048070ff */
[----:B------:R-:W-:-:S03]  /*6c40*/  PRMT R106, R106, 0x5410, R107 ;  /* 0x000054106a6a7816 */ /* 0x000fc6000000006b */
[----:B------:R-:W1:Y:S08]  /*6c50*/  MUFU.EX2 R131, R131 ;  /* 0x0000008300837308 */ /* 0x000e700000000800 */
[----:B------:R-:W2:Y:S08]  /*6c60*/  MUFU.EX2 R129, R129 ;  /* 0x0000008100817308 */ /* 0x000eb00000000800 */
[----:B------:R-:W-:Y:S01]  /*6c70*/  MUFU.EX2 R76, R76 ;  /* 0x0000004c004c7308 */ /* 0x000fe20000000800 */
[----:B-1----:R-:W-:-:S07]  /*6c80*/  F2FP.SATFINITE.E4M3.F32.PACK_AB_MERGE_C R152, R131, R130, RZ ;  /* 0x000000828398723e */ /* 0x002fce00048070ff */
[----:B------:R-:W-:Y:S01]  /*6c90*/  MUFU.EX2 R77, R77 ;  /* 0x0000004d004d7308 */ /* 0x000fe20000000800 */
[----:B--2---:R-:W-:-:S04]  /*6ca0*/  F2FP.SATFINITE.E4M3.F32.PACK_AB_MERGE_C R107, R129, R128, RZ ;  /* 0x00000080816b723e */ /* 0x004fc800048070ff */
[----:B------:R-:W-:Y:S01]  /*6cb0*/  PRMT R107, R107, 0x5410, R152 ;  /* 0x000054106b6b7816 */ /* 0x000fe20000000098 */
[----:B------:R1:W-:Y:S06]  /*6cc0*/  BAR.ARV R132, 0x40 ;  /* 0x000100840000751d */ /* 0x0003ec0000002000 */
[----:B------:R-:W-:Y:S01]  /*6cd0*/  FADD2.RM R152, R80.F32x2.HI_LO, 12582912 ;  /* 0x4b4000005098744b */ /* 0x000fe20000204000 */
[----:B------:R-:W-:Y:S01]  /*6ce0*/  MUFU.EX2 R78, R78 ;  /* 0x0000004e004e7308 */ /* 0x000fe20000000800 */
[----:B------:R2:W-:Y:S01]  /*6cf0*/  STTM.x8 tmem[UR7], R100 ;  /* 0x00000064000079ed */ /* 0x0005e200081c0007 */
[----:B------:R-:W-:Y:S01]  /*6d00*/  R2UR UR7, R149 ;  /* 0x00000000950772ca */ /* 0x000fe200000e0000 */
[----:B------:R-:W-:-:S04]  /*6d10*/  FADD2 R154, R152.F32x2.HI_LO, -12582912 ;  /* 0xcb400000989a744b */ /* 0x000fc80000200000 */
[----:B------:R-:W-:Y:S01]  /*6d20*/  FADD2 R154, R80.F32x2.HI_LO, -R154.F32x2.HI_LO ;  /* 0x8000009a509a724b */ /* 0x000fe20000000000 */
[----:B------:R-:W3:Y:S01]  /*6d30*/  MUFU.EX2 R79, R79 ;  /* 0x0000004f004f7308 */ /* 0x000ee20000000800 */
[----:B------:R-:W-:Y:S02]  /*6d40*/  FFMA2 R80, R68.F32x2.HI_LO, R158.F32, R161.F32 ;  /* 0x0000009e44507249 */ /* 0x000fe400012000a1 */
[----:B------:R-:W-:-:S04]  /*6d50*/  FFMA2 R68, R154.F32x2.HI_LO, R162.F32, 0.22756439447402954102 ;  /* 0x3e6906a49a447449 */ /* 0x000fc800012000a2 */
[-C--:B------:R-:W-:Y:S01]  /*6d60*/  FFMA2 R68, R68.F32x2.HI_LO, R154.reuse.F32x2.HI_LO, 0.69514614343643188477 ;  /* 0x3f31f51944447449 */ /* 0x080fe2000020009a */
[----:B------:R-:W-:Y:S03]  /*6d70*/  MUFU.EX2 R80, R80 ;  /* 0x0000005000507308 */ /* 0x000fe60000000800 */
[----:B------:R-:W-:-:S05]  /*6d80*/  FFMA2 R68, R68.F32x2.HI_LO, R154.F32x2.HI_LO, 1 ;  /* 0x3f80000044447449 */ /* 0x000fca000020009a */
[----:B------:R-:W-:Y:S08]  /*6d90*/  MUFU.EX2 R81, R81 ;  /* 0x0000005100517308 */ /* 0x000ff00000000800 */
[----:B------:R-:W-:Y:S01]  /*6da0*/  MUFU.EX2 R84, R84 ;  /* 0x0000005400547308 */ /* 0x000fe20000000800 */
[-CC-:B--2---:R-:W-:Y:S02]  /*6db0*/  FFMA2 R100, R70.F32x2.HI_LO, R158.reuse.F32, R161.reuse.F32 ;  /* 0x0000009e46647249 */ /* 0x184fe400012000a1 */
[----:B------:R-:W-:-:S05]  /*6dc0*/  FFMA2 R70, R82.F32x2.HI_LO, R158.F32, R161.F32 ;  /* 0x0000009e52467249 */ /* 0x000fca00012000a1 */
[----:B------:R-:W2:Y:S01]  /*6dd0*/  MUFU.EX2 R85, R85 ;  /* 0x0000005500557308 */ /* 0x000ea20000000800 */
[-CC-:B------:R-:W-:Y:S02]  /*6de0*/  FFMA2 R82, R72.F32x2.HI_LO, R158.reuse.F32, R161.reuse.F32 ;  /* 0x0000009e48527249 */ /* 0x180fe400012000a1 */
[----:B------:R-:W-:Y:S01]  /*6df0*/  FFMA2 R102, R74.F32x2.HI_LO, R158.F32, R161.F32 ;  /* 0x0000009e4a667249 */ /* 0x000fe200012000a1 */
[----:B------:R-:W-:Y:S02]  /*6e00*/  FMNMX R72, R70, -127, !PT ;  /* 0xc2fe000046487809 */ /* 0x000fe40007800000 */
[----:B------:R-:W-:Y:S02]  /*6e10*/  FMNMX R73, R71, -127, !PT ;  /* 0xc2fe000047497809 */ /* 0x000fe40007800000 */
[----:B------:R-:W-:Y:S03]  /*6e20*/  MUFU.EX2 R100, R100 ;  /* 0x0000006400647308 */ /* 0x000fe60000000800 */
[----:B------:R-:W-:-:S04]  /*6e30*/  FADD2.RM R104, R72.F32x2.HI_LO, 12582912 ;  /* 0x4b4000004868744b */ /* 0x000fc80000204000 */
[----:B------:R-:W-:Y:S01]  /*6e40*/  FADD2 R70, R104.F32x2.HI_LO, -12582912 ;  /* 0xcb4000006846744b */ /* 0x000fe20000200000 */
[----:B------:R-:W-:Y:S03]  /*6e50*/  MUFU.EX2 R101, R101 ;  /* 0x0000006500657308 */ /* 0x000fe60000000800 */
[----:B------:R-:W-:-:S04]  /*6e60*/  FADD2 R70, R72.F32x2.HI_LO, -R70.F32x2.HI_LO ;  /* 0x800000464846724b */ /* 0x000fc80000000000 */
[----:B------:R-:W-:Y:S01]  /*6e70*/  FFMA2 R72, R70.F32x2.HI_LO, R162.F32, 0.22756439447402954102 ;  /* 0x3e6906a446487449 */ /* 0x000fe200012000a2 */
[----:B------:R-:W-:Y:S03]  /*6e80*/  MUFU.EX2 R82, R82 ;  /* 0x0000005200527308 */ /* 0x000fe60000000800 */
[----:B------:R-:W-:-:S04]  /*6e90*/  FFMA2 R72, R72.F32x2.HI_LO, R70.F32x2.HI_LO, 0.69514614343643188477 ;  /* 0x3f31f51948487449 */ /* 0x000fc80000200046 */
[----:B------:R-:W-:Y:S01]  /*6ea0*/  FFMA2 R70, R72.F32x2.HI_LO, R70.F32x2.HI_LO, 1 ;  /* 0x3f80000048467449 */ /* 0x000fe20000200046 */
[----:B------:R-:W-:Y:S01]  /*6eb0*/  MUFU.EX2 R83, R83 ;  /* 0x0000005300537308 */ /* 0x000fe20000000800 */
[----:B------:R-:W-:Y:S02]  /*6ec0*/  FADD2.RM R72, R96.F32x2.HI_LO, 12582912 ;  /* 0x4b4000006048744b */ /* 0x000fe40000204000 */
[----:B------:R-:W-:Y:S02]  /*6ed0*/  IMAD R104, R104, 0x800000, R70 ;  /* 0x0080000068687824 */ /* 0x000fe400078e0246 */
[----:B------:R-:W-:Y:S02]  /*6ee0*/  FADD2 R74, R72.F32x2.HI_LO, -12582912 ;  /* 0xcb400000484a744b */ /* 0x000fe40000200000 */
[----:B------:R-:W-:Y:S01]  /*6ef0*/  IMAD R105, R105, 0x800000, R71 ;  /* 0x0080000069697824 */ /* 0x000fe200078e0247 */
[----:B---3--:R-:W-:Y:S01]  /*6f00*/  F2FP.SATFINITE.E4M3.F32.PACK_AB_MERGE_C R71, R79, R78, RZ ;  /* 0x0000004e4f47723e */ /* 0x008fe200048070ff */
[----:B------:R-:W-:Y:S01]  /*6f10*/  MUFU.EX2 R102, R102 ;  /* 0x0000006600667308 */ /* 0x000fe20000000800 */
[----:B------:R-:W-:-:S04]  /*6f20*/  FADD2 R74, R96.F32x2.HI_LO, -R74.F32x2.HI_LO ;  /* 0x8000004a604a724b */ /* 0x000fc80000000000 */
[----:B------:R-:W-:-:S03]  /*6f30*/  FFMA2 R96, R74.F32x2.HI_LO, R162.F32, 0.22756439447402954102 ;  /* 0x3e6906a44a607449 */ /* 0x000fc600012000a2 */
[----:B------:R-:W3:Y:S01]  /*6f40*/  MUFU.EX2 R103, R103 ;  /* 0x0000006700677308 */ /* 0x000ee20000000800 */
[----:B------:R-:W-:-:S04]  /*6f50*/  FFMA2 R96, R96.F32x2.HI_LO, R74.F32x2.HI_LO, 0.69514614343643188477 ;  /* 0x3f31f51960607449 */ /* 0x000fc8000020004a */
[----:B------:R-:W-:Y:S02]  /*6f60*/  FFMA2 R74, R96.F32x2.HI_LO, R74.F32x2.HI_LO, 1 ;  /* 0x3f800000604a7449 */ /* 0x000fe4000020004a */
[-CC-:B------:R-:W-:Y:S01]  /*6f70*/  FFMA2 R96, R98.F32x2.HI_LO, R158.reuse.F32, R161.reuse.F32 ;  /* 0x0000009e62607249 */ /* 0x180fe200012000a1 */
[----:B------:R-:W-:Y:S01]  /*6f80*/  MUFU.EX2 R86, R86 ;  /* 0x0000005600567308 */ /* 0x000fe20000000800 */
[----:B------:R-:W-:Y:S02]  /*6f90*/  FFMA2 R98, R92.F32x2.HI_LO, R158.F32, R161.F32 ;  /* 0x0000009e5c627249 */ /* 0x000fe400012000a1 */
[----:B------:R-:W-:Y:S01]  /*6fa0*/  IMAD R92, R72, 0x800000, R74 ;  /* 0x00800000485c7824 */ /* 0x000fe200078e024a */
[----:B--2---:R-:W-:Y:S01]  /*6fb0*/  F2FP.SATFINITE.E4M3.F32.PACK_AB_MERGE_C R72, R85, R84, RZ ;  /* 0x000000545548723e */ /* 0x004fe200048070ff */
[----:B------:R-:W-:Y:S01]  /*6fc0*/  IMAD R93, R73, 0x800000, R75 ;  /* 0x00800000495d7824 */ /* 0x000fe200078e024b */
[----:B------:R-:W-:Y:S02]  /*6fd0*/  FMNMX R96, R96, -127, !PT ;  /* 0xc2fe000060607809 */ /* 0x000fe40007800000 */
[----:B------:R-:W-:Y:S01]  /*6fe0*/  FMNMX R97, R97, -127, !PT ;  /* 0xc2fe000061617809 */ /* 0x000fe20007800000 */
[----:B------:R-:W-:Y:S01]  /*6ff0*/  MUFU.EX2 R87, R87 ;  /* 0x0000005700577308 */ /* 0x000fe20000000800 */
[----:B---3--:R-:W-:-:S02]  /*7000*/  F2FP.SATFINITE.E4M3.F32.PACK_AB_MERGE_C R70, R103, R102, RZ ;  /* 0x000000666746723e */ /* 0x008fc400048070ff */
[----:B------:R-:W-:Y:S01]  /*7010*/  F2FP.SATFINITE.E4M3.F32.PACK_AB_MERGE_C R75, R93, R92, RZ ;  /* 0x0000005c5d4b723e */ /* 0x000fe200048070ff */
[----:B------:R-:W-:-:S04]  /*7020*/  FADD2.RM R106, R96.F32x2.HI_LO, 12582912 ;  /* 0x4b400000606a744b */ /* 0x000fc80000204000 */
[----:B------:R-:W-:Y:S01]  /*7030*/  FADD2 R154, R106.F32x2.HI_LO, -12582912 ;  /* 0xcb4000006a9a744b */ /* 0x000fe20000200000 */
[----:B------:R-:W-:Y:S03]  /*7040*/  MUFU.EX2 R88, R88 ;  /* 0x0000005800587308 */ /* 0x000fe60000000800 */
[----:B------:R-:W-:-:S04]  /*7050*/  FADD2 R154, R96.F32x2.HI_LO, -R154.F32x2.HI_LO ;  /* 0x8000009a609a724b */ /* 0x000fc80000000000 */
[----:B------:R-:W-:Y:S01]  /*7060*/  FFMA2 R96, R154.F32x2.HI_LO, R162.F32, 0.22756439447402954102 ;  /* 0x3e6906a49a607449 */ /* 0x000fe200012000a2 */
[----:B------:R-:W2:Y:S03]  /*7070*/  MUFU.EX2 R89, R89 ;  /* 0x0000005900597308 */ /* 0x000ea60000000800 */
[----:B------:R-:W-:-:S04]  /*7080*/  FFMA2 R96, R96.F32x2.HI_LO, R154.F32x2.HI_LO, 0.69514614343643188477 ;  /* 0x3f31f51960607449 */ /* 0x000fc8000020009a */
[----:B------:R-:W-:Y:S01]  /*7090*/  FFMA2 R154, R96.F32x2.HI_LO, R154.F32x2.HI_LO, 1 ;  /* 0x3f800000609a7449 */ /* 0x000fe2000020009a */
[----:B------:R-:W-:Y:S01]  /*70a0*/  MUFU.EX2 R90, R90 ;  /* 0x0000005a005a7308 */ /* 0x000fe20000000800 */
[----:B------:R-:W-:Y:S01]  /*70b0*/  IMAD R96, R152, 0x800000, R68 ;  /* 0x0080000098607824 */ /* 0x000fe200078e0244 */
[----:B------:R-:W-:Y:S01]  /*70c0*/  F2FP.SATFINITE.E4M3.F32.PACK_AB_MERGE_C R68, R81, R80, RZ ;  /* 0x000000505144723e */ /* 0x000fe200048070ff */
[----:B------:R-:W-:Y:S01]  /*70d0*/  IMAD R97, R153, 0x800000, R69 ;  /* 0x0080000099617824 */ /* 0x000fe200078e0245 */
[----:B------:R-:W-:Y:S01]  /*70e0*/  F2FP.SATFINITE.E4M3.F32.PACK_AB_MERGE_C R69, R101, R100, RZ ;  /* 0x000000646545723e */ /* 0x000fe200048070ff */
[----:B------:R-:W-:Y:S01]  /*70f0*/  IMAD R106, R106, 0x800000, R154 ;  /* 0x008000006a6a7824 */ /* 0x000fe200078e029a */
[----:B------:R-:W-:Y:S01]  /*7100*/  F2FP.SATFINITE.E4M3.F32.PACK_AB_MERGE_C R152, R105, R104, RZ ;  /* 0x000000686998723e */ /* 0x000fe200048070ff */
[----:B------:R-:W-:Y:S01]  /*7110*/  IMAD R107, R107, 0x800000, R155 ;  /* 0x008000006b6b7824 */ /* 0x000fe200078e029b */
[----:B------:R-:W3:Y:S01]  /*7120*/  MUFU.EX2 R91, R91 ;  /* 0x0000005b005b7308 */ /* 0x000ee20000000800 */
[----:B------:R-:W-:-:S02]  /*7130*/  PRMT R68, R68, 0x5410, R69 ;  /* 0x0000541044447816 */ /* 0x000fc40000000045 */
[----:B------:R-:W-:Y:S02]  /*7140*/  F2FP.SATFINITE.E4M3.F32.PACK_AB_MERGE_C R69, R83, R82, RZ ;  /* 0x000000525345723e */ /* 0x000fe400048070ff */
[----:B--2---:R-:W-:Y:S02]  /*7150*/  F2FP.SATFINITE.E4M3.F32.PACK_AB_MERGE_C R73, R89, R88, RZ ;  /* 0x000000585949723e */ /* 0x004fe400048070ff */
[----:B------:R-:W-:Y:S01]  /*7160*/  PRMT R69, R69, 0x5410, R70 ;  /* 0x0000541045457816 */ /* 0x000fe20000000046 */
[----:B------:R-:W-:Y:S01]  /*7170*/  MUFU.EX2 R98, R98 ;  /* 0x0000006200627308 */ /* 0x000fe20000000800 */
[----:B------:R-:W-:-:S04]  /*7180*/  F2FP.SATFINITE.E4M3.F32.PACK_AB_MERGE_C R70, R77, R76, RZ ;  /* 0x0000004c4d46723e */ /* 0x000fc800048070ff */
[----:B------:R-:W-:Y:S02]  /*7190*/  PRMT R70, R70, 0x5410, R71 ;  /* 0x0000541046467816 */ /* 0x000fe40000000047 */
[----:B------:R-:W-:Y:S01]  /*71a0*/  F2FP.SATFINITE.E4M3.F32.PACK_AB_MERGE_C R71, R87, R86, RZ ;  /* 0x000000565747723e */ /* 0x000fe200048070ff */
[----:B------:R-:W2:Y:S01]  /*71b0*/  MUFU.EX2 R99, R99 ;  /* 0x0000006300637308 */ /* 0x000ea20000000800 */
[----:B---3--:R-:W-:Y:S02]  /*71c0*/  F2FP.SATFINITE.E4M3.F32.PACK_AB_MERGE_C R74, R91, R90, RZ ;  /* 0x0000005a5b4a723e */ /* 0x008fe400048070ff */
[----:B------:R-:W-:Y:S02]  /*71d0*/  PRMT R72, R72, 0x5410, R71 ;  /* 0x0000541048487816 */ /* 0x000fe40000000047 */
[----:B------:R-:W-:-:S03]  /*71e0*/  PRMT R73, R73, 0x5410, R74 ;  /* 0x0000541049497816 */ /* 0x000fc6000000004a */
[----:B------:R-:W-:Y:S08]  /*71f0*/  MUFU.EX2 R94, R94 ;  /* 0x0000005e005e7308 */ /* 0x000ff00000000800 */
[----:B------:R-:W3:Y:S01]  /*7200*/  MUFU.EX2 R95, R95 ;  /* 0x0000005f005f7308 */ /* 0x000ee20000000800 */
[----:B--2---:R-:W-:-:S07]  /*7210*/  F2FP.SATFINITE.E4M3.F32.PACK_AB_MERGE_C R74, R99, R98, RZ ;  /* 0x00000062634a723e */ /* 0x004fce00048070ff */
[----:B------:R-:W-:Y:S08]  /*7220*/  MUFU.EX2 R44, R44 ;  /* 0x0000002c002c7308 */ /* 0x000ff00000000800 */
[----:B------:R-:W-:Y:S01]  /*7230*/  MUFU.EX2 R45, R45 ;  /* 0x0000002d002d7308 */ /* 0x000fe20000000800 */
[----:B---3--:R-:W-:-:S04]  /*7240*/  F2FP.SATFINITE.E4M3.F32.PACK_AB_MERGE_C R71, R95, R94, RZ ;  /* 0x0000005e5f47723e */ /* 0x008fc800048070ff */
[----:B------:R-:W-:Y:S02]  /*7250*/  PRMT R74, R74, 0x5410, R71 ;  /* 0x000054104a4a7816 */ /* 0x000fe40000000047 */
[----:B------:R-:W-:Y:S01]  /*7260*/  F2FP.SATFINITE.E4M3.F32.PACK_AB_MERGE_C R71, R97, R96, RZ ;  /* 0x000000606147723e */ /* 0x000fe200048070ff */
[----:B------:R-:W-:Y:S03]  /*7270*/  MUFU.EX2 R46, R46 ;  /* 0x0000002e002e7308 */ /* 0x000fe60000000800 */
[----:B------:R-:W-:Y:S02]  /*7280*/  PRMT R71, R71, 0x5410, R152 ;  /* 0x0000541047477816 */ /* 0x000fe40000000098 */
[----:B------:R-:W-:-:S03]  /*7290*/  F2FP.SATFINITE.E4M3.F32.PACK_AB_MERGE_C R152, R107, R106, RZ ;  /* 0x0000006a6b98723e */ /* 0x000fc600048070ff */
[----:B------:R-:W-:Y:S01]  /*72a0*/  MUFU.EX2 R47, R47 ;  /* 0x0000002f002f7308 */ /* 0x000fe20000000800 */
[----:B------:R-:W-:Y:S01]  /*72b0*/  PRMT R75, R75, 0x5410, R152 ;  /* 0x000054104b4b7816 */ /* 0x000fe20000000098 */
[----:B------:R-:W-:-:S03]  /*72c0*/  FADD2.RM R152, R48.F32x2.HI_LO, 12582912 ;  /* 0x4b4000003098744b */ /* 0x000fc60000204000 */
[----:B------:R2:W-:Y:S01]  /*72d0*/  STTM.x8 tmem[UR7], R68 ;  /* 0x00000044000079ed */ /* 0x0005e200081c0007 */
[----:B------:R-:W-:Y:S01]  /*72e0*/  FADD2 R154, R152.F32x2.HI_LO, -12582912 ;  /* 0xcb400000989a744b */ /* 0x000fe20000200000 */
[----:B------:R-:W-:Y:S01]  /*72f0*/  R2UR UR7, R150 ;  /* 0x00000000960772ca */ /* 0x000fe200000e0000 */
[----:B------:R-:W-:Y:S02]  /*7300*/  MUFU.EX2 R52, R52 ;  /* 0x0000003400347308 */ /* 0x000fe40000000800 */
[----:B------:R-:W-:Y:S02]  /*7310*/  FADD2 R154, R48.F32x2.HI_LO, -R154.F32x2.HI_LO ;  /* 0x8000009a309a724b */ /* 0x000fe40000000000 */
[----:B------:R-:W-:Y:S02]  /*7320*/  FFMA2 R48, R36.F32x2.HI_LO, R158.F32, R161.F32 ;  /* 0x0000009e24307249 */ /* 0x000fe400012000a1 */
[----:B------:R-:W-:Y:S02]  /*7330*/  FFMA2 R36, R154.F32x2.HI_LO, R162.F32, 0.22756439447402954102 ;  /* 0x3e6906a49a247449 */ /* 0x000fe400012000a2 */
[----:B------:R-:W-:Y:S02]  /*7340*/  MUFU.EX2 R53, R53 ;  /* 0x0000003500357308 */ /* 0x000fe40000000800 */
[----:B------:R-:W-:-:S04]  /*7350*/  FFMA2 R36, R36.F32x2.HI_LO, R154.F32x2.HI_LO, 0.69514614343643188477 ;  /* 0x3f31f51924247449 */ /* 0x000fc8000020009a */
[----:B------:R-:W-:Y:S02]  /*7360*/  FFMA2 R36, R36.F32x2.HI_LO, R154.F32x2.HI_LO, 1 ;  /* 0x3f80000024247449 */ /* 0x000fe4000020009a */
[----:B------:R-:W-:Y:S01]  /*7370*/  MUFU.EX2 R48, R48 ;  /* 0x0000003000307308 */ /* 0x000fe20000000800 */
[----:B------:R-:W-:Y:S02]  /*7380*/  FFMA2 R154, R6.F32x2.HI_LO, R158.F32, R161.F32 ;  /* 0x0000009e069a7249 */ /* 0x000fe400012000a1 */
[----:B------:R-:W-:Y:S02]  /*7390*/  IMAD R152, R152, 0x800000, R36 ;  /* 0x0080000098987824 */ /* 0x000fe400078e0224 */
[----:B------:R-:W-:-:S03]  /*73a0*/  IMAD R153, R153, 0x800000, R37 ;  /* 0x0080000099997824 */ /* 0x000fc600078e0225 */
[----:B------:R-:W3:Y:S08]  /*73b0*/  MUFU.EX2 R49, R49 ;  /* 0x0000003100317308 */ /* 0x000ef00000000800 */
[----:B------:R-:W-:Y:S01]  /*73c0*/  MUFU.EX2 R54, R54 ;  /* 0x0000003600367308 */ /* 0x000fe20000000800 */
[-CC-:B--2---:R-:W-:Y:S02]  /*73d0*/  FFMA2 R70, R50.F32x2.HI_LO, R158.reuse.F32, R161.reuse.F32 ;  /* 0x0000009e32467249 */ /* 0x184fe400012000a1 */
[----:B------:R-:W-:-:S02]  /*73e0*/  FFMA2 R68, R38.F32x2.HI_LO, R158.F32, R161.F32 ;  /* 0x0000009e26447249 */ /* 0x000fc400012000a1 */
[----:B------:R-:W-:Y:S01]  /*73f0*/  FFMA2 R50, R40.F32x2.HI_LO, R158.F32, R161.F32 ;  /* 0x0000009e28327249 */ /* 0x000fe200012000a1 */
[----:B------:R-:W-:Y:S02]  /*7400*/  FMNMX R70, R70, -127, !PT ;  /* 0xc2fe000046467809 */ /* 0x000fe40007800000 */
[----:B------:R-:W-:Y:S01]  /*7410*/  MUFU.EX2 R55, R55 ;  /* 0x0000003700377308 */ /* 0x000fe20000000800 */
[----:B------:R-:W-:Y:S02]  /*7420*/  FMNMX R71, R71, -127, !PT ;  /* 0xc2fe000047477809 */ /* 0x000fe40007800000 */
[----:B---3--:R-:W-:-:S03]  /*7430*/  F2FP.SATFINITE.E4M3.F32.PACK_AB_MERGE_C R36, R49, R48, RZ ;  /* 0x000000303124723e */ /* 0x008fc600048070ff */
[----:B------:R-:W-:Y:S02]  /*7440*/  FADD2.RM R38, R70.F32x2.HI_LO, 12582912 ;  /* 0x4b4000004626744b */ /* 0x000fe40000204000 */
[----:B------:R-:W-:Y:S02]  /*7450*/  MUFU.EX2 R68, R68 ;  /* 0x0000004400447308 */ /* 0x000fe40000000800 */
[----:B------:R-:W-:-:S04]  /*7460*/  FADD2 R40, R38.F32x2.HI_LO, -12582912 ;  /* 0xcb4000002628744b */ /* 0x000fc80000200000 */
[----:B------:R-:W-:Y:S02]  /*7470*/  FADD2 R40, R70.F32x2.HI_LO, -R40.F32x2.HI_LO ;  /* 0x800000284628724b */ /* 0x000fe40000000000 */
[----:B------:R-:W-:Y:S01]  /*7480*/  FFMA2 R70, R42.F32x2.HI_LO, R158.F32, R161.F32 ;  /* 0x0000009e2a467249 */ /* 0x000fe200012000a1 */
[----:B------:R-:W-:Y:S01]  /*7490*/  MUFU.EX2 R69, R69 ;  /* 0x0000004500457308 */ /* 0x000fe20000000800 */
[----:B------:R-:W-:-:S04]  /*74a0*/  FFMA2 R42, R40.F32x2.HI_LO, R162.F32, 0.22756439447402954102 ;  /* 0x3e6906a4282a7449 */ /* 0x000fc800012000a2 */
[----:B------:R-:W-:-:S03]  /*74b0*/  FFMA2 R42, R42.F32x2.HI_LO, R40.F32x2.HI_LO, 0.69514614343643188477 ;  /* 0x3f31f5192a2a7449 */ /* 0x000fc60000200028 */
[----:B------:R-:W-:Y:S01]  /*74c0*/  MUFU.EX2 R50, R50 ;  /* 0x0000003200327308 */ /* 0x000fe20000000800 */
[----:B------:R-:W-:Y:S02]  /*74d0*/  FFMA2 R40, R42.F32x2.HI_LO, R40.F32x2.HI_LO, 1 ;  /* 0x3f8000002a287449 */ /* 0x000fe40000200028 */
[----:B------:R-:W-:-:S04]  /*74e0*/  FADD2.RM R42, R64.F32x2.HI_LO, 12582912 ;  /* 0x4b400000402a744b */ /* 0x000fc80000204000 */
[----:B------:R-:W-:Y:S01]  /*74f0*/  FADD2 R72, R42.F32x2.HI_LO, -12582912 ;  /* 0xcb4000002a48744b */ /* 0x000fe20000200000 */
[----:B------:R-:W2:Y:S03]  /*7500*/  MUFU.EX2 R51, R51 ;  /* 0x0000003300337308 */ /* 0x000ea60000000800 */
[----:B------:R-:W-:-:S04]  /*7510*/  FADD2 R72, R64.F32x2.HI_LO, -R72.F32x2.HI_LO ;  /* 0x800000484048724b */ /* 0x000fc80000000000 */
[----:B------:R-:W-:Y:S01]  /*7520*/  FFMA2 R64, R72.F32x2.HI_LO, R162.F32, 0.22756439447402954102 ;  /* 0x3e6906a448407449 */ /* 0x000fe200012000a2 */
[----:B------:R-:W-:Y:S03]  /*7530*/  MUFU.EX2 R70, R70 ;  /* 0x0000004600467308 */ /* 0x000fe60000000800 */
[----:B------:R-:W-:-:S04]  /*7540*/  FFMA2 R64, R64.F32x2.HI_LO, R72.F32x2.HI_LO, 0.69514614343643188477 ;  /* 0x3f31f51940407449 */ /* 0x000fc80000200048 */
[----:B------:R-:W-:Y:S01]  /*7550*/  FFMA2 R72, R64.F32x2.HI_LO, R72.F32x2.HI_LO, 1 ;  /* 0x3f80000040487449 */ /* 0x000fe20000200048 */
[----:B------:R-:W3:Y:S01]  /*7560*/  MUFU.EX2 R71, R71 ;  /* 0x0000004700477308 */ /* 0x000ee20000000800 */
[----:B------:R-:W-:Y:S01]  /*7570*/  FFMA2 R64, R66.F32x2.HI_LO, R158.F32, R161.F32 ;  /* 0x0000009e42407249 */ /* 0x000fe200012000a1 */
[----:B--2---:R-:W-:Y:S01]  /*7580*/  F2FP.SATFINITE.E4M3.F32.PACK_AB_MERGE_C R37, R51, R50, RZ ;  /* 0x000000323325723e */ /* 0x004fe200048070ff */
[----:B------:R-:W-:Y:S02]  /*7590*/  IMAD R72, R42, 0x800000, R72 ;  /* 0x008000002a487824 */ /* 0x000fe400078e0248 */
[----:B------:R-:W-:Y:S01]  /*75a0*/  IMAD R73, R43, 0x800000, R73 ;  /* 0x008000002b497824 */ /* 0x000fe200078e0249 */
[----:B------:R-:W-:Y:S01]  /*75b0*/  FMNMX R64, R64, -127, !PT ;  /* 0xc2fe000040407809 */ /* 0x000fe20007800000 */
[----:B------:R-:W-:Y:S01]  /*75c0*/  FFMA2 R42, R62.F32x2.HI_LO, R158.F32, R161.F32 ;  /* 0x0000009e3e2a7249 */ /* 0x000fe200012000a1 */
[----:B------:R-:W-:Y:S01]  /*75d0*/  FMNMX R65, R65, -127, !PT ;  /* 0xc2fe000041417809 */ /* 0x000fe20007800000 */
[----:B------:R-:W-:Y:S04]  /*75e0*/  MUFU.EX2 R56, R56 ;  /* 0x0000003800387308 */ /* 0x000fe80000000800 */
[----:B------:R-:W-:-:S04]  /*75f0*/  FADD2.RM R66, R64.F32x2.HI_LO, 12582912 ;  /* 0x4b4000004042744b */ /* 0x000fc80000204000 */
[----:B------:R-:W-:Y:S01]  /*7600*/  FADD2 R74, R66.F32x2.HI_LO, -12582912 ;  /* 0xcb400000424a744b */ /* 0x000fe20000200000 */
[----:B------:R-:W2:Y:S03]  /*7610*/  MUFU.EX2 R57, R57 ;  /* 0x0000003900397308 */ /* 0x000ea60000000800 */
[----:B------:R-:W-:-:S04]  /*7620*/  FADD2 R74, R64.F32x2.HI_LO, -R74.F32x2.HI_LO ;  /* 0x8000004a404a724b */ /* 0x000fc80000000000 */
[----:B------:R-:W-:Y:S01]  /*7630*/  FFMA2 R64, R74.F32x2.HI_LO, R162.F32, 0.22756439447402954102 ;  /* 0x3e6906a44a407449 */ /* 0x000fe200012000a2 */
[----:B------:R-:W-:Y:S01]  /*7640*/  MUFU.EX2 R58, R58 ;  /* 0x0000003a003a7308 */ /* 0x000fe20000000800 */
[----:B------:R-:W-:Y:S02]  /*7650*/  FFMA2 R162, R8.F32x2.HI_LO, R158.F32, R161.F32 ;  /* 0x0000009e08a27249 */ /* 0x000fe400012000a1 */
[----:B------:R-:W-:-:S04]  /*7660*/  FFMA2 R64, R64.F32x2.HI_LO, R74.F32x2.HI_LO, 0.69514614343643188477 ;  /* 0x3f31f51940407449 */ /* 0x000fc8000020004a */
[----:B------:R-:W-:Y:S01]  /*7670*/  FFMA2 R74, R64.F32x2.HI_LO, R74.F32x2.HI_LO, 1 ;  /* 0x3f800000404a7449 */ /* 0x000fe2000020004a */
[----:B------:R-:W4:Y:S01]  /*7680*/  MUFU.EX2 R59, R59 ;  /* 0x0000003b003b7308 */ /* 0x000f220000000800 */
[----:B------:R-:W-:Y:S01]  /*7690*/  IMAD R64, R38, 0x800000, R40 ;  /* 0x0080000026407824 */ /* 0x000fe200078e0228 */
[----:B---3--:R-:W-:Y:S01]  /*76a0*/  F2FP.SATFINITE.E4M3.F32.PACK_AB_MERGE_C R38, R71, R70, RZ ;  /* 0x000000464726723e */ /* 0x008fe200048070ff */
[----:B------:R-:W-:Y:S01]  /*76b0*/  IMAD R62, R66, 0x800000, R74 ;  /* 0x00800000423e7824 */ /* 0x000fe200078e024a */
[----:B------:R-:W-:Y:S01]  /*76c0*/  F2FP.SATFINITE.E4M3.F32.PACK_AB_MERGE_C R40, R53, R52, RZ ;  /* 0x000000343528723e */ /* 0x000fe200048070ff */
[----:B------:R-:W-:Y:S01]  /*76d0*/  IMAD R63, R67, 0x800000, R75 ;  /* 0x00800000433f7824 */ /* 0x000fe200078e024b */
[----:B------:R-:W-:Y:S01]  /*76e0*/  PRMT R37, R37, 0x5410, R38 ;  /* 0x0000541025257816 */ /* 0x000fe20000000026 */
[----:B------:R-:W-:Y:S01]  /*76f0*/  IMAD R65, R39, 0x800000, R41 ;  /* 0x0080000027417824 */ /* 0x000fe200078e0229 */
[----:B------:R-:W-:Y:S01]  /*7700*/  MUFU.EX2 R60, R60 ;  /* 0x0000003c003c7308 */ /* 0x000fe20000000800 */
[----:B------:R-:W-:-:S02]  /*7710*/  F2FP.SATFINITE.E4M3.F32.PACK_AB_MERGE_C R39, R69, R68, RZ ;  /* 0x000000444527723e */ /* 0x000fc400048070ff */
[----:B------:R-:W-:Y:S02]  /*7720*/  F2FP.SATFINITE.E4M3.F32.PACK_AB_MERGE_C R38, R45, R44, RZ ;  /* 0x0000002c2d26723e */ /* 0x000fe400048070ff */
[----:B------:R-:W-:Y:S02]  /*7730*/  PRMT R36, R36, 0x5410, R39 ;  /* 0x0000541024247816 */ /* 0x000fe40000000027 */
[----:B------:R-:W-:Y:S01]  /*7740*/  F2FP.SATFINITE.E4M3.F32.PACK_AB_MERGE_C R39, R47, R46, RZ ;  /* 0x0000002e2f27723e */ /* 0x000fe200048070ff */
[----:B------:R-:W3:Y:S01]  /*7750*/  MUFU.EX2 R61, R61 ;  /* 0x0000003d003d7308 */ /* 0x000ee20000000800 */
[----:B--2---:R-:W-:Y:S02]  /*7760*/  F2FP.SATFINITE.E4M3.F32.PACK_AB_MERGE_C R41, R57, R56, RZ ;  /* 0x000000383929723e */ /* 0x004fe400048070ff */
[----:B------:R-:W-:Y:S02]  /*7770*/  PRMT R38, R38, 0x5410, R39 ;  /* 0x0000541026267816 */ /* 0x000fe40000000027 */
[----:B------:R-:W-:-:S02]  /*7780*/  F2FP.SATFINITE.E4M3.F32.PACK_AB_MERGE_C R39, R55, R54, RZ ;  /* 0x000000363727723e */ /* 0x000fc400048070ff */
[----:B------:R-:W-:Y:S01]  /*7790*/  F2FP.SATFINITE.E4M3.F32.PACK_AB_MERGE_C R74, R65, R64, RZ ;  /* 0x00000040414a723e */ /* 0x000fe200048070ff */
[----:B------:R4:W-:Y:S01]  /*77a0*/  MUFU.EX2 R66, R42 ;  /* 0x0000002a00427308 */ /* 0x0009e20000000800 */
[----:B------:R-:W-:-:S07]  /*77b0*/  PRMT R40, R40, 0x5410, R39 ;  /* 0x0000541028287816 */ /* 0x000fce0000000027 */
[----:B------:R-:W2:Y:S08]  /*77c0*/  MUFU.EX2 R67, R43 ;  /* 0x0000002b00437308 */ /* 0x000eb00000000800 */
[----:B------:R-:W-:Y:S01]  /*77d0*/  MUFU.EX2 R154, R154 ;  /* 0x0000009a009a7308 */ /* 0x000fe20000000800 */
[----:B----4-:R-:W-:-:S04]  /*77e0*/  F2FP.SATFINITE.E4M3.F32.PACK_AB_MERGE_C R42, R59, R58, RZ ;  /* 0x0000003a3b2a723e */ /* 0x010fc800048070ff */
[----:B------:R-:W-:Y:S02]  /*77f0*/  PRMT R41, R41, 0x5410, R42 ;  /* 0x0000541029297816 */ /* 0x000fe4000000002a */
[----:B---3--:R-:W-:Y:S01]  /*7800*/  F2FP.SATFINITE.E4M3.F32.PACK_AB_MERGE_C R42, R61, R60, RZ ;  /* 0x0000003c3d2a723e */ /* 0x008fe200048070ff */
[----:B------:R-:W3:Y:S01]  /*7810*/  MUFU.EX2 R155, R155 ;  /* 0x0000009b009b7308 */ /* 0x000ee20000000800 */
[----:B--2---:R-:W-:Y:S02]  /*7820*/  F2FP.SATFINITE.E4M3.F32.PACK_AB_MERGE_C R39, R67, R66, RZ ;  /* 0x000000424327723e */ /* 0x004fe400048070ff */
[----:B------:R-:W-:Y:S02]  /*7830*/  F2FP.SATFINITE.E4M3.F32.PACK_AB_MERGE_C R43, R73, R72, RZ ;  /* 0x00000048492b723e */ /* 0x000fe400048070ff */
[----:B------:R-:W-:Y:S02]  /*7840*/  PRMT R42, R42, 0x5410, R39 ;  /* 0x000054102a2a7816 */ /* 0x000fe40000000027 */
[----:B------:R-:W-:Y:S01]  /*7850*/  F2FP.SATFINITE.E4M3.F32.PACK_AB_MERGE_C R39, R153, R152, RZ ;  /* 0x000000989927723e */ /* 0x000fe200048070ff */
[----:B------:R-:W-:Y:S03]  /*7860*/  MUFU.EX2 R162, R162 ;  /* 0x000000a200a27308 */ /* 0x000fe60000000800 */
[----:B------:R-:W-:-:S02]  /*7870*/  PRMT R39, R39, 0x5410, R74 ;  /* 0x0000541027277816 */ /* 0x000fc4000000004a */
[----:B------:R-:W-:-:S03]  /*7880*/  F2FP.SATFINITE.E4M3.F32.PACK_AB_MERGE_C R74, R63, R62, RZ ;  /* 0x0000003e3f4a723e */ /* 0x000fc600048070ff */
[----:B------:R-:W-:Y:S01]  /*7890*/  MUFU.EX2 R163, R163 ;  /* 0x000000a300a37308 */ /* 0x000fe20000000800 */
[----:B------:R-:W-:Y:S01]  /*78a0*/  PRMT R43, R43, 0x5410, R74 ;  /* 0x000054102b2b7816 */ /* 0x000fe2000000004a */
[----:B------:R-:W-:Y:S01]  /*78b0*/  FFMA2 R74, R4.F32x2.HI_LO, R158.F32, R161.F32 ;  /* 0x0000009e044a7249 */ /* 0x000fe200012000a1 */
[----:B---3--:R-:W-:Y:S02]  /*78c0*/  F2FP.SATFINITE.E4M3.F32.PACK_AB_MERGE_C R5, R155, R154, RZ ;  /* 0x0000009a9b05723e */ /* 0x008fe400048070ff */
[----:B------:R2:W-:Y:S01]  /*78d0*/  STTM.x8 tmem[UR7], R36 ;  /* 0x00000024000079ed */ /* 0x0005e200081c0007 */
[----:B------:R-:W-:Y:S01]  /*78e0*/  R2UR UR7, R151 ;  /* 0x00000000970772ca */ /* 0x000fe200000e0000 */
[----:B------:R-:W3:Y:S01]  /*78f0*/  FENCE.VIEW.ASYNC.T ;  /* 0x00000000000073c6 */ /* 0x000ee20000000200 */
[----:B------:R-:W-:Y:S08]  /*7900*/  MUFU.EX2 R74, R74 ;  /* 0x0000004a004a7308 */ /* 0x000ff00000000800 */
[----:B------:R-:W4:Y:S08]  /*7910*/  MUFU.EX2 R75, R75 ;  /* 0x0000004b004b7308 */ /* 0x000f300000000800 */
[----:B------:R-:W-:Y:S08]  /*7920*/  MUFU.EX2 R12, R12 ;  /* 0x0000000c000c7308 */ /* 0x000ff00000000800 */
[----:B------:R-:W5:Y:S01]  /*7930*/  MUFU.EX2 R13, R13 ;  /* 0x0000000d000d7308 */ /* 0x000f620000000800 */
[----:B----4-:R-:W-:-:S04]  /*7940*/  F2FP.SATFINITE.E4M3.F32.PACK_AB_MERGE_C R4, R75, R74, RZ ;  /* 0x0000004a4b04723e */ /* 0x010fc800048070ff */
[----:B------:R-:W-:Y:S02]  /*7950*/  PRMT R4, R4, 0x5410, R5 ;  /* 0x0000541004047816 */ /* 0x000fe40000000005 */
[----:B------:R-:W-:Y:S01]  /*7960*/  F2FP.SATFINITE.E4M3.F32.PACK_AB_MERGE_C R5, R163, R162, RZ ;  /* 0x000000a2a305723e */ /* 0x000fe200048070ff */
[----:B------:R-:W-:Y:S01]  /*7970*/  MUFU.EX2 R14, R14 ;  /* 0x0000000e000e7308 */ /* 0x000fe20000000800 */
[----:B--2---:R-:W-:-:S07]  /*7980*/  IMAD.U32 R39, R146, -0x80000000, RZ ;  /* 0x8000000092277824 */ /* 0x004fce00078e00ff */
[----:B------:R-:W-:Y:S01]  /*7990*/  MUFU.EX2 R36, R10 ;  /* 0x0000000a00247308 */ /* 0x000fe20000000800 */
[----:B-----5:R-:W-:-:S07]  /*79a0*/  F2FP.SATFINITE.E4M3.F32.PACK_AB_MERGE_C R6, R13, R12, RZ ;  /* 0x0000000c0d06723e */ /* 0x020fce00048070ff */
[----:B------:R-:W2:Y:S08]  /*79b0*/  MUFU.EX2 R37, R11 ;  /* 0x0000000b00257308 */ /* 0x000eb00000000800 */
[----:B------:R-:W4:Y:S08]  /*79c0*/  MUFU.EX2 R15, R15 ;  /* 0x0000000f000f7308 */ /* 0x000f300000000800 */
[----:B------:R-:W-:Y:S01]  /*79d0*/  MUFU.EX2 R16, R16 ;  /* 0x0000001000107308 */ /* 0x000fe20000000800 */
[----:B--2---:R-:W-:-:S04]  /*79e0*/  F2FP.SATFINITE.E4M3.F32.PACK_AB_MERGE_C R8, R37, R36, RZ ;  /* 0x000000242508723e */ /* 0x004fc800048070ff */
[----:B------:R-:W-:-:S03]  /*79f0*/  PRMT R5, R5, 0x5410, R8 ;  /* 0x0000541005057816 */ /* 0x000fc60000000008 */
[----:B------:R-:W2:Y:S01]  /*7a00*/  MUFU.EX2 R17, R17 ;  /* 0x0000001100117308 */ /* 0x000ea20000000800 */
[----:B----4-:R-:W-:-:S04]  /*7a10*/  F2FP.SATFINITE.E4M3.F32.PACK_AB_MERGE_C R7, R15, R14, RZ ;  /* 0x0000000e0f07723e */ /* 0x010fc800048070ff */
[----:B------:R-:W-:-:S03]  /*7a20*/  PRMT R6, R6, 0x5410, R7 ;  /* 0x0000541006067816 */ /* 0x000fc60000000007 */
[----:B------:R-:W-:Y:S08]  /*7a30*/  MUFU.EX2 R18, R18 ;  /* 0x0000001200127308 */ /* 0x000ff00000000800 */
[----:B------:R-:W4:Y:S01]  /*7a40*/  MUFU.EX2 R19, R19 ;  /* 0x0000001300137308 */ /* 0x000f220000000800 */
[----:B--2---:R-:W-:-:S07]  /*7a50*/  F2FP.SATFINITE.E4M3.F32.PACK_AB_MERGE_C R7, R17, R16, RZ ;  /* 0x000000101107723e */ /* 0x004fce00048070ff */
[----:B------:R-:W-:Y:S08]  /*7a60*/  MUFU.EX2 R20, R20 ;  /* 0x0000001400147308 */ /* 0x000ff00000000800 */
        /* <DEDUP_REMOVED lines=21> */
[----:B------:R-:W-:Y:S01]  /*7bc0*/  MUFU.EX2 R34, R34 ;  /* 0x0000002200227308 */ /* 0x000fe20000000800 */
[----:B----4-:R-:W-:-:S04]  /*7bd0*/  F2FP.SATFINITE.E4M3.F32.PACK_AB_MERGE_C R11, R31, R30, RZ ;  /* 0x0000001e1f0b723e */ /* 0x010fc800048070ff */
[----:B------:R-:W-:-:S03]  /*7be0*/  PRMT R10, R10, 0x5410, R11 ;  /* 0x000054100a0a7816 */ /* 0x000fc6000000000b */
[----:B------:R-:W2:Y:S08]  /*7bf0*/  MUFU.EX2 R35, R35 ;  /* 0x0000002300237308 */ /* 0x000eb00000000800 */
[----:B------:R-:W4:Y:S01]  /*7c00*/  MUFU.EX2 R33, R33 ;  /* 0x0000002100217308 */ /* 0x000f220000000800 */
[----:B--2---:R-:W-:Y:S02]  /*7c10*/  F2FP.SATFINITE.E4M3.F32.PACK_AB_MERGE_C R38, R35, R34, RZ ;  /* 0x000000222326723e */ /* 0x004fe400048070ff */
[----:B----4-:R-:W-:-:S04]  /*7c20*/  F2FP.SATFINITE.E4M3.F32.PACK_AB_MERGE_C R11, R33, R32, RZ ;  /* 0x00000020210b723e */ /* 0x010fc800048070ff */
[----:B------:R-:W-:Y:S01]  /*7c30*/  PRMT R11, R11, 0x5410, R38 ;  /* 0x000054100b0b7816 */ /* 0x000fe20000000026 */
[----:B------:R-:W-:-:S04]  /*7c40*/  IMAD.MOV.U32 R38, RZ, RZ, 0x1 ;  /* 0x00000001ff267424 */ /* 0x000fc800078e00ff */
[----:B---3--:R1:W-:Y:S01]  /*7c50*/  SYNCS.ARRIVE.TRANS64.ART0 RZ, [UR10+0x1b8], R38 ;  /* 0x0001b826ffff79a7 */ /* 0x0083e2000850000a */
[----:B------:R1:W-:Y:S01]  /*7c60*/  STTM.x8 tmem[UR7], R4 ;  /* 0x00000004000079ed */ /* 0x0003e200081c0007 */
[----:B------:R-:W2:Y:S02]  /*7c70*/  FENCE.VIEW.ASYNC.T ;  /* 0x00000000000073c6 */ /* 0x000ea40000000200 */
[----:B--2---:R-:W-:Y:S01]  /*7c80*/  NOP ;  /* 0x0000000000007918 */ /* 0x004fe20000000000 */
[----:B------:R1:W-:Y:S01]  /*7c90*/  @P0 SYNCS.ARRIVE.TRANS64.ART0 RZ, [UR10+0x1c0], R38 ;  /* 0x0001c026ffff09a7 */ /* 0x0003e2000850000a */
[----:B------:R-:W2:Y:S02]  /*7ca0*/  SYNCS.PHASECHK.TRANS64.TRYWAIT P0, [UR10+0x1e8], R39 ;  /* 0x0001e827ff0075a7 */ /* 0x000ea4000800110a */
[----:B-12---:R-:W-:Y:S05]  /*7cb0*/  @!P0 BRA `(.L_x_47) ;  /* 0x0000002000688947 */ /* 0x006fea0003800000 */
.L_x_104:
[----:B------:R-:W-:Y:S01]  /*7cc0*/  MOV R161, UR12 ;  /* 0x0000000c00a17c02 */ /* 0x000fe20008000f00 */
[----:B------:R-:W-:Y:S01]  /*7cd0*/  FMUL R160, R160, R157 ;  /* 0x0000009da0a07220 */ /* 0x000fe20000400000 */
[----:B------:R-:W-:Y:S01]  /*7ce0*/  FADD2 R110, R134.F32x2.HI_LO, R110.F32x2.HI_LO ;  /* 0x0000006e866e724b */ /* 0x000fe20000000000 */
[----:B------:R-:W-:Y:S01]  /*7cf0*/  UIADD3 UR13, UPT, UPT, UR13, 0x1, URZ ;  /* 0x000000010d0d7890 */ /* 0x000fe2000fffe0ff */
[----:B------:R-:W-:Y:S01]  /*7d00*/  FADD2 R112, R138.F32x2.HI_LO, R112.F32x2.HI_LO ;  /* 0x000000708a70724b */ /* 0x000fe20000000000 */
[----:B------:R-:W-:Y:S01]  /*7d10*/  LOP3.LUT R146, R146, 0x1, RZ, 0x3c, !PT ;  /* 0x0000000192927812 */ /* 0x000fe200078e3cff */
[----:B------:R-:W-:Y:S01]  /*7d20*/  FADD2 R160, R160.F32x2.HI_LO, R2.F32x2.HI_LO ;  /* 0x00000002a0a0724b */ /* 0x000fe20000000000 */
[----:B------:R-:W-:Y:S01]  /*7d30*/  UISETP.NE.AND UP0, UPT, UR13, UR11, UPT ;  /* 0x0000000b0d00728c */ /* 0x000fe2000bf05270 */
[----:B------:R-:W-:Y:S01]  /*7d40*/  FADD2 R114, R142.F32x2.HI_LO, R114.F32x2.HI_LO ;  /* 0x000000728e72724b */ /* 0x000fe20000000000 */
[----:B------:R-:W-:Y:S01]  /*7d50*/  LOP3.LUT R145, R145, 0x1, RZ, 0x3c, !PT ;  /* 0x0000000191917812 */ /* 0x000fe200078e3cff */
[----:B------:R-:W-:Y:S01]  /*7d60*/  FADD2 R160, R160.F32x2.HI_LO, R108.F32x2.HI_LO ;  /* 0x0000006ca0a0724b */ /* 0x000fe20000000000 */
[----:B------:R-:W-:Y:S01]  /*7d70*/  MOV R159, R156 ;  /* 0x0000009c009f7202 */ /* 0x000fe20000000f00 */
[----:B------:R-:W-:-:S02]  /*7d80*/  FADD2 R110, R110.F32x2.HI_LO, R118.F32x2.HI_LO ;  /* 0x000000766e6e724b */ /* 0x000fc40000000000 */
[----:B------:R-:W-:Y:S02]  /*7d90*/  FADD2 R112, R112.F32x2.HI_LO, R120.F32x2.HI_LO ;  /* 0x000000787070724b */ /* 0x000fe40000000000 */
[----:B------:R-:W-:Y:S02]  /*7da0*/  FADD2 R114, R114.F32x2.HI_LO, R122.F32x2.HI_LO ;  /* 0x0000007a7272724b */ /* 0x000fe40000000000 */
[----:B------:R-:W-:Y:S02]  /*7db0*/  FADD2 R160, R160.F32x2.HI_LO, R116.F32x2.HI_LO ;  /* 0x00000074a0a0724b */ /* 0x000fe40000000000 */
[----:B------:R-:W-:Y:S02]  /*7dc0*/  FADD2 R110, R110.F32x2.HI_LO, R126.F32x2.HI_LO ;  /* 0x0000007e6e6e724b */ /* 0x000fe40000000000 */
[----:B------:R-:W-:Y:S02]  /*7dd0*/  FADD2 R112, R112.F32x2.HI_LO, R128.F32x2.HI_LO ;  /* 0x000000807070724b */ /* 0x000fe40000000000 */
        /* <DEDUP_REMOVED lines=51> */
[----:B------:R-:W-:-:S04]  /*8110*/  FADD2 R110, R160.F32x2.HI_LO, R110.F32x2.HI_LO ;  /* 0x0000006ea06e724b */ /* 0x000fc80000000000 */
[----:B------:R-:W-:-:S04]  /*8120*/  FADD2 R110, R110.F32x2.HI_LO, R112.F32x2.HI_LO ;  /* 0x000000706e6e724b */ /* 0x000fc80000000000 */
[----:B------:R-:W-:Y:S01]  /*8130*/  FADD R157, R110, R111 ;  /* 0x0000006f6e9d7221 */ /* 0x000fe20000000000 */
[----:B------:R-:W-:Y:S06]  /*8140*/  BRA.U UP0, `(.L_x_48) ;  /* 0xffffffdd00a07547 */ /* 0x000fec000b83ffff */
.L_x_45:
[----:B------:R-:W2:Y:S01]  /*8150*/  S2R R0, SR_TID.X ;  /* 0x0000000000007919 */ /* 0x000ea20000002100 */
[----:B------:R-:W3:Y:S01]  /*8160*/  LDCU UR8, c[0x0][0x370] ;  /* 0x00006e00ff0877ac */ /* 0x000ee20008000800 */
[----:B------:R-:W4:Y:S01]  /*8170*/  LDCU UR7, c[0x0][0x624] ;  /* 0x0000c480ff0777ac */ /* 0x000f220008000800 */
[----:B---3--:R-:W-:-:S04]  /*8180*/  UIADD3 UR6, UPT, UPT, UR8, UR6, URZ ;  /* 0x0000000608067290 */ /* 0x008fc8000fffe0ff */
[----:B----4-:R-:W-:Y:S01]  /*8190*/  UISETP.GE.AND UP0, UPT, UR6, UR7, UPT ;  /* 0x000000070600728c */ /* 0x010fe2000bf06270 */
[----:B--2---:R-:W-:-:S04]  /*81a0*/  SHF.L.U32 R0, R0, 0x2, RZ ;  /* 0x0000000200007819 */ /* 0x004fc800000006ff */
[----:B------:R-:W-:-:S05]  /*81b0*/  LOP3.LUT R0, R0, 0x1fc, RZ, 0xc0, !PT ;  /* 0x000001fc00007812 */ /* 0x000fca00078ec0ff */
[----:B------:R3:W-:Y:S04]  /*81c0*/  STS [R0+UR9+0x22c], R157 ;  /* 0x00022c9d00007988 */ /* 0x0007e80008000809 */
[----:B------:R3:W-:Y:S01]  /*81d0*/  STS [R0+UR9+0x42c], R156 ;  /* 0x00042c9c00007988 */ /* 0x0007e20008000809 */
[----:B------:R3:W-:Y:S06]  /*81e0*/  BAR.ARV R132, 0x40 ;  /* 0x000100840000751d */ /* 0x0007ec0000002000 */
[----:B------:R-:W-:Y:S05]  /*81f0*/  BRA.U !UP0, `(.L_x_49) ;  /* 0xffffffb5087c7547 */ /* 0x000fea000b83ffff */
.L_x_41:
[----:B---3--:R-:W3:Y:S01]  /*8200*/  S2R R0, SR_CgaCtaId ;  /* 0x0000000000007919 */ /* 0x008ee20000008800 */
[----:B-1----:R-:W-:Y:S01]  /*8210*/  MOV R3, 0x400 ;  /* 0x0000040000037802 */ /* 0x002fe20000000f00 */
[----:B------:R-:W-:-:S03]  /*8220*/  IMAD.U32 R146, R146, -0x80000000, RZ ;  /* 0x8000000092927824 */ /* 0x000fc600078e00ff */
[----:B---3--:R-:W-:-:S04]  /*8230*/  LEA R3, R0, R3, 0x18 ;  /* 0x0000000300037211 */ /* 0x008fc800078ec0ff */
[----:B------:R-:W1:Y:S02]  /*8240*/  SYNCS.PHASECHK.TRANS64.TRYWAIT P0, [R3+URZ+0x1e8], R146 ;  /* 0x0001e892030075a7 */ /* 0x000e6400080011ff */
[----:B-1----:R-:W-:Y:S05]  /*8250*/  @!P0 BRA `(.L_x_50) ;  /* 0x0000001c001c8947 */ /* 0x002fea0003800000 */
.L_x_106:
[----:B------:R-:W-:Y:S06]  /*8260*/  BAR.ARV 0x2, 0x120 ;  /* 0x0084800000007b1d */ /* 0x000fec0000002000 */
.L_x_3:
[----:B------:R-:W5:Y:S02]  /*8270*/  S2R R0, SR_TID.X ;  /* 0x0000000000007919 */ /* 0x000f640000002100 */
[----:B-----5:R-:W-:-:S04]  /*8280*/  SHF.R.U32.HI R0, RZ, 0x5, R0 ;  /* 0x00000005ff007819 */ /* 0x020fc80000011600 */
[----:B--2-4-:R-:W-:-:S04]  /*8290*/  LOP3.LUT R2, R0, 0xfffffffc, RZ, 0xc0, !PT ;  /* 0xfffffffc00027812 */ /* 0x014fc800078ec0ff */
[----:B------:R-:W-:-:S13]  /*82a0*/  ISETP.NE.AND P0, PT, R2, 0x8, PT ;  /* 0x000000080200780c */ /* 0x000fda0003f05270 */
[----:B-1-3--:R-:W-:Y:S05]  /*82b0*/  @P0 EXIT ;  /* 0x000000000000094d */ /* 0x00afea0003800000 */
[----:B------:R-:W-:-:S08]  /*82c0*/  NOP ;  /* 0x0000000000007918 */ /* 0x000fd00000000000 */
[----:B------:R-:W1:-:S00]  /*82d0*/  USETMAXREG.DEALLOC.CTAPOOL 0x60 ;  /* 0x00000060000079c8 */ /* 0x000e4000080e0500 */
[----:B------:R-:W2:Y:S01]  /*82e0*/  S2UR UR13, SR_CTAID.X ;  /* 0x00000000000d79c3 */ /* 0x000ea20000002500 */
[----:B------:R-:W2:Y:S01]  /*82f0*/  LDCU UR16, c[0x0][0x610] ;  /* 0x0000c200ff1077ac */ /* 0x000ea20008000800 */
[----:B-1----:R-:W1:Y:S01]  /*8300*/  S2R R2, SR_TID.X ;  /* 0x0000000000027919 */ /* 0x002e620000002100 */
[----:B------:R-:W-:Y:S01]  /*8310*/  MOV R4, 0x400 ;  /* 0x0000040000047802 */ /* 0x000fe20000000f00 */
[----:B------:R-:W-:Y:S01]  /*8320*/  IMAD.MOV.U32 R75, RZ, RZ, 0x1 ;  /* 0x00000001ff4b7424 */ /* 0x000fe200078e00ff */
[----:B------:R-:W3:Y:S01]  /*8330*/  LDCU UR11, c[0x0][0x38c] ;  /* 0x00007180ff0b77ac */ /* 0x000ee20008000800 */
[----:B------:R-:W4:Y:S01]  /*8340*/  S2R R3, SR_CgaCtaId ;  /* 0x0000000000037919 */ /* 0x000f220000008800 */
[----:B------:R-:W5:Y:S01]  /*8350*/  LDCU.U8 UR9, c[0x0][0x615] ;  /* 0x0000c2a0ff0977ac */ /* 0x000f620008000000 */
[----:B------:R-:W1:Y:S01]  /*8360*/  LDCU UR6, c[0x0][0x624] ;  /* 0x0000c480ff0677ac */ /* 0x000e620008000800 */
[----:B------:R-:W1:Y:S01]  /*8370*/  LDCU UR14, c[0x0][0x61c] ;  /* 0x0000c380ff0e77ac */ /* 0x000e620008000800 */
[----:B---3--:R-:W-:-:S02]  /*8380*/  UIADD3 UR7, UPT, UPT, -UR11, URZ, URZ ;  /* 0x000000ff0b077290 */ /* 0x008fc4000fffe1ff */
[----:B--2---:R-:W-:Y:S02]  /*8390*/  UIMAD.WIDE.U32 UR16, UR13, UR16, URZ ;  /* 0x000000100d1072a5 */ /* 0x004fe4000f8e00ff */
[----:B------:R-:W-:Y:S02]  /*83a0*/  UIADD3 UR10, UPT, UPT, UR11, -0x1, URZ ;  /* 0xffffffff0b0a7890 */ /* 0x000fe4000fffe0ff */
[----:B------:R-:W-:Y:S02]  /*83b0*/  USHF.R.S32.HI UR7, URZ, 0x1f, UR7 ;  /* 0x0000001fff077899 */ /* 0x000fe40008011407 */
[----:B------:R-:W-:Y:S01]  /*83c0*/  UISETP.GT.AND UP0, UPT, UR11, URZ, UPT ;  /* 0x000000ff0b00728c */ /* 0x000fe2000bf04270 */
[----:B------:R-:W-:Y:S01]  /*83d0*/  UMOV UR15, UR17 ;  /* 0x00000011000f7c82 */ /* 0x000fe20008000000 */
[C---:B-1----:R-:W-:Y:S01]  /*83e0*/  IMAD.SHL.U32 R5, R2.reuse, 0x40, RZ ;  /* 0x0000004002057824 */ /* 0x042fe200078e00ff */
[----:B------:R-:W-:Y:S01]  /*83f0*/  UIADD3 UR8, UPT, UPT, -UR15, UR13, URZ ;  /* 0x0000000d0f087290 */ /* 0x000fe2000fffe1ff */
[----:B------:R-:W-:Y:S01]  /*8400*/  LOP3.LUT R78, R2, 0x7f, RZ, 0xc0, !PT ;  /* 0x0000007f024e7812 */ /* 0x000fe200078ec0ff */
[----:B------:R-:W-:Y:S01]  /*8410*/  ULEA.HI UR7, UR7, -UR11, URZ, 0x7 ;  /* 0x8000000b07077291 */ /* 0x000fe2000f8f38ff */
[----:B----4-:R-:W-:Y:S01]  /*8420*/  LEA R3, R3, R4, 0x18 ;  /* 0x0000000403037211 */ /* 0x010fe200078ec0ff */
[----:B------:R-:W-:Y:S01]  /*8430*/  USHF.R.U32.HI UR8, URZ, UR5, UR8 ;  /* 0x00000005ff087299 */ /* 0x000fe20008011608 */
[----:B------:R-:W-:Y:S01]  /*8440*/  IMAD.MOV.U32 R4, RZ, RZ, 0x1 ;  /* 0x00000001ff047424 */ /* 0x000fe200078e00ff */
[----:B------:R-:W-:Y:S01]  /*8450*/  BAR.SYNC.DEFER_BLOCKING 0x2, 0x120 ;  /* 0x0084800000007b1d */ /* 0x000fe20000010000 */
[----:B------:R-:W-:Y:S01]  /*8460*/  LOP3.LUT R5, R5, 0x7c0, RZ, 0xc0, !PT ;  /* 0x000007c005057812 */ /* 0x000fe200078ec0ff */
[----:B------:R-:W-:Y:S01]  /*8470*/  UIADD3 UR8, UPT, UPT, UR15, UR8, URZ ;  /* 0x000000080f087290 */ /* 0x000fe2000fffe0ff */
[----:B------:R-:W-:Y:S01]  /*8480*/  SHF.R.U32.HI R74, RZ, 0x5, R78 ;  /* 0x00000005ff4a7819 */ /* 0x000fe2000001164e */
[----:B------:R-:W-:-:S02]  /*8490*/  USHF.R.S32.HI UR7, URZ, 0x7, UR7 ;  /* 0x00000007ff077899 */ /* 0x000fc40008011407 */
[----:B-----5:R-:W-:Y:S02]  /*84a0*/  USHF.R.U32.HI UR19, URZ, UR9, UR8 ;  /* 0x00000009ff137299 */ /* 0x020fe40008011608 */
[----:B------:R-:W-:Y:S02]  /*84b0*/  USHF.R.S32.HI UR8, URZ, 0x1f, UR10 ;  /* 0x0000001fff087899 */ /* 0x000fe4000801140a */
[----:B------:R-:W-:Y:S02]  /*84c0*/  UIMAD.WIDE.U32 UR14, UR19, UR14, URZ ;  /* 0x0000000e130e72a5 */ /* 0x000fe4000f8e00ff */
[----:B------:R-:W-:Y:S02]  /*84d0*/  ULEA.HI UR8, UR8, UR10, URZ, 0x7 ;  /* 0x0000000a08087291 */ /* 0x000fe4000f8f38ff */
[----:B------:R-:W-:Y:S02]  /*84e0*/  UIADD3 UR11, UPT, UPT, UR19, -UR15, URZ ;  /* 0x8000000f130b7290 */ /* 0x000fe4000fffe0ff */
[----:B------:R-:W-:-:S02]  /*84f0*/  USHF.R.S32.HI UR10, URZ, 0x7, UR8 ;  /* 0x00000007ff0a7899 */ /* 0x000fc40008011408 */
[----:B------:R-:W-:Y:S02]  /*8500*/  @!UP0 ULOP3.LUT UR10, URZ, UR7, URZ, 0x33, !UPT ;  /* 0x00000007ff0a8292 */ /* 0x000fe4000f8e33ff */
[----:B------:R-:W-:Y:S02]  /*8510*/  UISETP.GE.AND UP0, UPT, UR13, UR6, UPT ;  /* 0x000000060d00728c */ /* 0x000fe4000bf06270 */
[----:B------:R-:W-:Y:S01]  /*8520*/  USHF.R.U32.HI UR11, URZ, UR4, UR11 ;  /* 0x00000004ff0b7299 */ /* 0x000fe2000801160b */
[----:B------:R1:W-:Y:S03]  /*8530*/  SYNCS.ARRIVE.TRANS64.ART0 RZ, [R3+URZ+0x1b8], R4 ;  /* 0x0001b80403ff79a7 */ /* 0x0003e600085000ff */
[----:B------:R-:W-:Y:S01]  /*8540*/  UIADD3 UR16, UPT, UPT, UR15, UR11, URZ ;  /* 0x0000000b0f107290 */ /* 0x000fe2000fffe0ff */
[----:B-1----:R-:W-:-:S05]  /*8550*/  IMAD R4, R74, 0x800, R5 ;  /* 0x000008004a047824 */ /* 0x002fca00078e0205 */
[----:B------:R-:W-:-:S04]  /*8560*/  IADD3 R5, PT, PT, R3, 0x800, R4 ;  /* 0x0000080003057810 */ /* 0x000fc80007ffe004 */
[----:B------:R-:W-:-:S04]  /*8570*/  SHF.R.U32.HI R76, RZ, 0x3, R5 ;  /* 0x00000003ff4c7819 */ /* 0x000fc80000011605 */
[----:B------:R-:W-:Y:S01]  /*8580*/  LOP3.LUT R76, R5, 0x30, R76, 0x78, !PT ;  /* 0x00000030054c7812 */ /* 0x000fe200078e784c */
[----:B------:R-:W-:Y:S06]  /*8590*/  BRA.U UP0, `(.L_x_51) ;  /* 0x0000000d00cc7547 */ /* 0x000fec000b800000 */
[----:B------:R-:W1:Y:S01]  /*85a0*/  LDCU UR6, c[0x0][0x60c] ;  /* 0x0000c180ff0677ac */ /* 0x000e620008000800 */
[----:B------:R-:W-:Y:S01]  /*85b0*/  R2P PR, R2, 0x6 ;  /* 0x0000000602007804 */ /* 0x000fe20000000000 */
[----:B------:R-:W-:Y:S01]  /*85c0*/  HFMA2 R2, -RZ, RZ, 0, 9.5367431640625e-07 ;  /* 0x00000010ff027431 */ /* 0x000fe200000001ff */
[----:B------:R-:W-:Y:S01]  /*85d0*/  LOP3.LUT R68, R0, 0x3, RZ, 0xc0, !PT ;  /* 0x0000000300447812 */ /* 0x000fe200078ec0ff */
[----:B------:R-:W2:Y:S01]  /*85e0*/  LDCU.U8 UR8, c[0x0][0x621] ;  /* 0x0000c420ff0877ac */ /* 0x000ea20008000000 */
[----:B------:R-:W-:Y:S02]  /*85f0*/  VIADD R71, R76, 0x20 ;  /* 0x000000204c477836 */ /* 0x000fe40000000000 */
[----:B------:R-:W-:Y:S02]  /*8600*/  HFMA2 R75, -RZ, RZ, 0, 5.9604644775390625e-08 ;  /* 0x00000001ff4b7431 */ /* 0x000fe400000001ff */
[----:B------:R-:W-:Y:S01]  /*8610*/  IMAD.SHL.U32 R74, R74, 0x200000, RZ ;  /* 0x002000004a4a7824 */ /* 0x000fe200078e00ff */
[----:B------:R-:W3:Y:S01]  /*8620*/  LDCU UR7, c[0x0][0x618] ;  /* 0x0000c300ff0777ac */ /* 0x000ee20008000800 */
[----:B------:R-:W-:Y:S01]  /*8630*/  IMAD R73, R78, 0x4, R3 ;  /* 0x000000044e497824 */ /* 0x000fe200078e0203 */
[----:B------:R-:W-:Y:S01]  /*8640*/  MOV R69, RZ ;  /* 0x000000ff00457202 */ /* 0x000fe20000000f00 */
[----:B------:R-:W-:Y:S01]  /*8650*/  VIADD R68, R68, 0x3 ;  /* 0x0000000344447836 */ /* 0x000fe20000000000 */
[----:B------:R-:W-:Y:S01]  /*8660*/  UIADD3 UR17, UPT, UPT, -UR19, URZ, URZ ;  /* 0x000000ff13117290 */ /* 0x000fe2000fffe1ff */
[----:B------:R-:W-:Y:S01]  /*8670*/  SEL R2, R2, 0xfffffff0, !P1 ;  /* 0xfffffff002027807 */ /* 0x000fe20004800000 */
[C---:B------:R-:W-:Y:S01]  /*8680*/  @P2 VIADD R71, R76.reuse, 0xffffffe0 ;  /* 0xffffffe04c472836 */ /* 0x040fe20000000000 */
[----:B------:R-:W4:Y:S02]  /*8690*/  LDCU UR12, c[0x0][0x370] ;  /* 0x00006e00ff0c77ac */ /* 0x000f240008000800 */
[----:B------:R-:W-:Y:S01]  /*86a0*/  IADD3 R72, PT, PT, R76, R2, RZ ;  /* 0x000000024c487210 */ /* 0x000fe20007ffe0ff */
[----:B------:R-:W-:Y:S01]  /*86b0*/  IMAD.IADD R2, R2, 0x1, R71 ;  /* 0x0000000102027824 */ /* 0x000fe200078e0247 */
[----:B-1----:R-:W-:-:S02]  /*86c0*/  UIMAD UR6, UR6, UR17, UR13 ;  /* 0x00000011060672a4 */ /* 0x002fc4000f8e020d */
[----:B------:R-:W-:Y:S02]  /*86d0*/  UIADD3 UR11, UPT, UPT, -UR10, URZ, URZ ;  /* 0x000000ff0a0b7290 */ /* 0x000fe4000fffe1ff */
[----:B--2---:R-:W-:Y:S02]  /*86e0*/  USHF.R.U32.HI UR16, URZ, UR8, UR16 ;  /* 0x00000008ff107299 */ /* 0x004fe40008011610 */
[----:B------:R-:W-:Y:S01]  /*86f0*/  MOV R70, UR6 ;  /* 0x0000000600467c02 */ /* 0x000fe20008000f00 */
[----:B------:R-:W1:Y:S01]  /*8700*/  LDCU.64 UR14, c[0x0][0x358] ;  /* 0x00006b00ff0e77ac */ /* 0x000e620008000a00 */
[----:B------:R-:W-:-:S04]  /*8710*/  UIADD3 UR18, UPT, UPT, -UR16, URZ, URZ ;  /* 0x000000ff10127290 */ /* 0x000fc8000fffe1ff */
[----:B---3--:R-:W-:-:S12]  /*8720*/  UIMAD UR18, UR7, UR18, UR19 ;  /* 0x00000012071272a4 */ /* 0x008fd8000f8e0213 */
.L_x_59:
[----:B------:R2:W-:Y:S01]  /*8730*/  BAR.SYNC.DEFER_BLOCKING R68, 0x40 ;  /* 0x000100440000751d */ /* 0x0005e20000010000 */
[----:B------:R-:W-:Y:S01]  /*8740*/  MOV R0, 0x1 ;  /* 0x0000000100007802 */ /* 0x000fe20000000f00 */
[----:B------:R-:W-:-:S04]  /*8750*/  UISETP.GE.AND UP0, UPT, UR10, 0x1, UPT ;  /* 0x000000010a00788c */ /* 0x000fc8000bf06270 */
[----:B------:R2:W-:Y:S05]  /*8760*/  SYNCS.ARRIVE.TRANS64.ART0 RZ, [R3+URZ+0x1e8], R0 ;  /* 0x0001e80003ff79a7 */ /* 0x0005ea00085000ff */
[----:B------:R-:W-:Y:S05]  /*8770*/  BRA.U !UP0, `(.L_x_52) ;  /* 0x0000000108dc7547 */ /* 0x000fea000b800000 */
[----:B------:R-:W-:Y:S01]  /*8780*/  UMOV UR17, UR11 ;  /* 0x0000000b00117c82 */ /* 0x000fe20008000000 */
.L_x_54:
[----:B---3--:R3:W-:Y:S06]  /*8790*/  BAR.SYNC.DEFER_BLOCKING R68, 0x40 ;  /* 0x000100440000751d */ /* 0x0087ec0000010000 */
[----:B-----5:R-:W5:Y:S02]  /*87a0*/  LDS R36, [R73+0x22c] ;  /* 0x00022c0049247984 */ /* 0x020f640000000800 */
[----:B-----5:R-:W-:-:S13]  /*87b0*/  FSETP.GEU.AND P0, PT, R36, 1, PT ;  /* 0x3f8000002400780b */ /* 0x020fda0003f0e000 */
[----:B------:R-:W-:-:S04]  /*87c0*/  VOTE.ANY R4, PT, !P0 ;  /* 0x0000000000047806 */ /* 0x000fc800040e0100 */
[----:B------:R-:W-:-:S13]  /*87d0*/  ISETP.NE.AND P0, PT, R4, RZ, PT ;  /* 0x000000ff0400720c */ /* 0x000fda0003f05270 */
[----:B---3--:R-:W-:Y:S05]  /*87e0*/  @!P0 BRA `(.L_x_53) ;  /* 0x0000000000ac8947 */ /* 0x008fea0003800000 */
[C---:B------:R-:W-:Y:S02]  /*87f0*/  R2UR UR6, R74.reuse ;  /* 0x000000004a0672ca */ /* 0x040fe400000e0000 */
[----:B------:R-:W-:-:S11]  /*8800*/  R2UR UR7, R74 ;  /* 0x000000004a0772ca */ /* 0x000fd600000e0000 */
[----:B------:R-:W3:Y:S02]  /*8810*/  LDTM.x16 R20, tmem[UR6+0x100] ;  /* 0x00010006001479ee */ /* 0x000ee40008240000 */
[-C--:B---3--:R-:W-:Y:S02]  /*8820*/  FMUL2 R20, R20.F32x2.HI_LO, R36.reuse.F32 ;  /* 0x000000241414724a */ /* 0x088fe40001000000 */
[-C--:B------:R-:W-:Y:S02]  /*8830*/  FMUL2 R22, R22.F32x2.HI_LO, R36.reuse.F32 ;  /* 0x000000241616724a */ /* 0x080fe40001000000 */
[-C--:B------:R-:W-:Y:S02]  /*8840*/  FMUL2 R24, R24.F32x2.HI_LO, R36.reuse.F32 ;  /* 0x000000241818724a */ /* 0x080fe40001000000 */
[-C--:B------:R-:W-:Y:S02]  /*8850*/  FMUL2 R26, R26.F32x2.HI_LO, R36.reuse.F32 ;  /* 0x000000241a1a724a */ /* 0x080fe40001000000 */
[----:B------:R-:W-:-:S02]  /*8860*/  FMUL2 R28, R28.F32x2.HI_LO, R36.F32 ;  /* 0x000000241c1c724a */ /* 0x000fc40001000000 */
[-C--:B------:R-:W-:Y:S02]  /*8870*/  FMUL2 R30, R30.F32x2.HI_LO, R36.reuse.F32 ;  /* 0x000000241e1e724a */ /* 0x080fe40001000000 */
[-C--:B------:R-:W-:Y:S02]  /*8880*/  FMUL2 R32, R32.F32x2.HI_LO, R36.reuse.F32 ;  /* 0x000000242020724a */ /* 0x080fe40001000000 */
[----:B------:R-:W-:-:S04]  /*8890*/  FMUL2 R34, R34.F32x2.HI_LO, R36.F32 ;  /* 0x000000242222724a */ /* 0x000fc80001000000 */
[----:B------:R-:W-:Y:S01]  /*88a0*/  STTM.x16 tmem[UR7+0x100], R20 ;  /* 0x00010014000079ed */ /* 0x000fe20008240007 */
        /* <DEDUP_REMOVED lines=29> */
[----:B------:R3:W-:Y:S01]  /*8a80*/  STTM.x16 tmem[UR6+0x130], R4 ;  /* 0x00013004000079ed */ /* 0x0007e20008240006 */
[----:B------:R-:W5:Y:S02]  /*8a90*/  FENCE.VIEW.ASYNC.T ;  /* 0x00000000000073c6 */ /* 0x000f640000000200 */
.L_x_53:
[----:B-----5:R5:W-:Y:S01]  /*8aa0*/  SYNCS.ARRIVE.TRANS64.ART0 RZ, [R3+URZ+0x1b8], R0 ;  /* 0x0001b80003ff79a7 */ /* 0x020be200085000ff */
[----:B------:R-:W-:-:S04]  /*8ab0*/  UIADD3 UR17, UPT, UPT, UR17, 0x1, URZ ;  /* 0x0000000111117890 */ /* 0x000fc8000fffe0ff */
[----:B------:R-:W-:Y:S01]  /*8ac0*/  UISETP.NE.AND UP0, UPT, UR17, URZ, UPT ;  /* 0x000000ff1100728c */ /* 0x000fe2000bf05270 */
[----:B------:R5:W-:Y:S08]  /*8ad0*/  SYNCS.ARRIVE.TRANS64.ART0 RZ, [R3+URZ+0x1e8], R0 ;  /* 0x0001e80003ff79a7 */ /* 0x000bf000085000ff */
[----:B------:R-:W-:Y:S05]  /*8ae0*/  BRA.U UP0, `(.L_x_54) ;  /* 0xfffffffd00287547 */ /* 0x000fea000b83ffff */
.L_x_52:
[----:B------:R2:W-:Y:S01]  /*8af0*/  BAR.SYNC.DEFER_BLOCKING R68, 0x40 ;  /* 0x000100440000751d */ /* 0x0005e20000010000 */
[----:B---3--:R-:W-:Y:S02]  /*8b00*/  SHF.L.U32 R6, R69, 0x1f, RZ ;  /* 0x0000001f45067819 */ /* 0x008fe400000006ff */
[----:B------:R-:W-:-:S03]  /*8b10*/  SHF.L.U32 R4, R75, 0x1f, RZ ;  /* 0x0000001f4b047819 */ /* 0x000fc600000006ff */
[----:B------:R2:W3:Y:S04]  /*8b20*/  LDS R79, [R73+0x22c] ;  /* 0x00022c00494f7984 */ /* 0x0004e80000000800 */
[----:B------:R2:W5:Y:S01]  /*8b30*/  LDS R77, [R73+0x42c] ;  /* 0x00042c00494d7984 */ /* 0x0005620000000800 */
[----:B------:R2:W-:Y:S01]  /*8b40*/  SYNCS.ARRIVE.TRANS64.ART0 RZ, [R3+URZ+0x1e8], R0 ;  /* 0x0001e80003ff79a7 */ /* 0x0005e200085000ff */
[----:B------:R-:W4:Y:S02]  /*8b50*/  SYNCS.PHASECHK.TRANS64.TRYWAIT P0, [R3+URZ+0x1d0], R6 ;  /* 0x0001d006030075a7 */ /* 0x000f2400080011ff */
[----:B--2345:R-:W-:Y:S05]  /*8b60*/  @!P0 BRA `(.L_x_55) ;  /* 0x0000001000f08947 */ /* 0x03cfea0003800000 */
.L_x_108:
[----:B------:R-:W3:Y:S02]  /*8b70*/  SYNCS.PHASECHK.TRANS64.TRYWAIT P0, [R3+URZ+0x1f8], R4 ;  /* 0x0001f804030075a7 */ /* 0x000ee400080011ff */
[----:B---3--:R-:W-:Y:S05]  /*8b80*/  @!P0 BRA `(.L_x_56) ;  /* 0x0000001400008947 */ /* 0x008fea0003800000 */
.L_x_110:
[----:B------:R-:W-:Y:S01]  /*8b90*/  R2UR UR6, R74 ;  /* 0x000000004a0672ca */ /* 0x000fe200000e0000 */
[----:B------:R-:W-:Y:S01]  /*8ba0*/  BSSY.RECONVERGENT B0, `(.L_x_57) ;  /* 0x000007c000007945 */ /* 0x000fe20003800200 */
[----:B------:R-:W-:Y:S02]  /*8bb0*/  FSETP.NE.AND P1, PT, R79, RZ, PT ;  /* 0x000000ff4f00720b */ /* 0x000fe40003f25000 */
[----:B------:R-:W-:Y:S02]  /*8bc0*/  LOP3.LUT R75, R75, 0x1, RZ, 0x3c, !PT ;  /* 0x000000014b4b7812 */ /* 0x000fe400078e3cff */
[----:B------:R-:W-:-:S06]  /*8bd0*/  FSEL R80, R79, 1, P1 ;  /* 0x3f8000004f507808 */ /* 0x000fcc0000800000 */
[----:B------:R-:W4:Y:S01]  /*8be0*/  MUFU.RCP R80, R80 ;  /* 0x0000005000507308 */ /* 0x000f220000001000 */
[----:B------:R-:W4:Y:S01]  /*8bf0*/  LDTM.x32 R36, tmem[UR6+0x100] ;  /* 0x00010006002479ee */ /* 0x000f2200082c0000 */
[----:B--23--:R-:W2:Y:S01]  /*8c00*/  LDTM.x32 R4, tmem[UR6+0x120] ;  /* 0x00012006000479ee */ /* 0x00cea200082c0000 */
[----:B------:R-:W3:Y:S05]  /*8c10*/  LDCU UR6, c[0x0][0x380] ;  /* 0x00007000ff0677ac */ /* 0x000eea0008000800 */
[----:B------:R-:W5:Y:S01]  /*8c20*/  @P1 MUFU.LG2 R79, R79 ;  /* 0x0000004f004f1308 */ /* 0x000f620000000c00 */
[-C--:B----4-:R-:W-:Y:S02]  /*8c30*/  FMUL2 R38, R38.F32x2.HI_LO, R80.reuse.F32 ;  /* 0x000000502626724a */ /* 0x090fe40001000000 */
[----:B------:R-:W-:-:S02]  /*8c40*/  FMUL2 R36, R36.F32x2.HI_LO, R80.F32 ;  /* 0x000000502424724a */ /* 0x000fc40001000000 */
[----:B------:R-:W-:Y:S01]  /*8c50*/  FMUL2 R42, R42.F32x2.HI_LO, R80.F32 ;  /* 0x000000502a2a724a */ /* 0x000fe20001000000 */
[----:B------:R-:W-:Y:S01]  /*8c60*/  F2FP.SATFINITE.E4M3.F32.PACK_AB_MERGE_C R38, R39, R38, RZ ;  /* 0x000000262726723e */ /* 0x000fe200048070ff */
        /* <DEDUP_REMOVED lines=26> */
[----:B--2---:R-:W-:Y:S01]  /*8e10*/  FMUL2 R4, R4.F32x2.HI_LO, R80.F32 ;  /* 0x000000500404724a */ /* 0x004fe20001000000 */
        /* <DEDUP_REMOVED lines=31> */
[----:B------:R-:W2:Y:S01]  /*9010*/  @P1 LDC R20, c[0x0][0x600] ;  /* 0x00018000ff141b82 */ /* 0x000ea20000000800 */
[----:B------:R-:W-:-:S02]  /*9020*/  F2FP.SATFINITE.E4M3.F32.PACK_AB_MERGE_C R33, R33, R32, RZ ;  /* 0x000000202121723e */ /* 0x000fc400048070ff */
[----:B------:R-:W-:Y:S02]  /*9030*/  F2FP.SATFINITE.E4M3.F32.PACK_AB_MERGE_C R34, R35, R34, RZ ;  /* 0x000000222322723e */ /* 0x000fe400048070ff */
[----:B------:R-:W-:Y:S02]  /*9040*/  PRMT R16, R37, 0x5410, R38 ;  /* 0x0000541025107816 */ /* 0x000fe40000000026 */
[----:B------:R-:W-:Y:S02]  /*9050*/  PRMT R17, R41, 0x5410, R42 ;  /* 0x0000541029117816 */ /* 0x000fe4000000002a */
[----:B------:R-:W-:Y:S02]  /*9060*/  PRMT R18, R45, 0x5410, R46 ;  /* 0x000054102d127816 */ /* 0x000fe4000000002e */
[----:B------:R-:W-:Y:S02]  /*9070*/  PRMT R19, R49, 0x5410, R50 ;  /* 0x0000541031137816 */ /* 0x000fe40000000032 */
[----:B------:R-:W-:-:S02]  /*9080*/  PRMT R12, R53, 0x5410, R54 ;  /* 0x00005410350c7816 */ /* 0x000fc40000000036 */
[----:B------:R-:W-:Y:S01]  /*9090*/  PRMT R13, R57, 0x5410, R58 ;  /* 0x00005410390d7816 */ /* 0x000fe2000000003a */
[----:B------:R4:W-:Y:S01]  /*90a0*/  STS.128 [R76], R16 ;  /* 0x000000104c007388 */ /* 0x0009e20000000c00 */
[----:B------:R-:W-:Y:S02]  /*90b0*/  PRMT R14, R61, 0x5410, R62 ;  /* 0x000054103d0e7816 */ /* 0x000fe4000000003e */
[----:B------:R-:W-:Y:S02]  /*90c0*/  PRMT R15, R65, 0x5410, R66 ;  /* 0x00005410410f7816 */ /* 0x000fe40000000042 */
[----:B------:R-:W-:Y:S02]  /*90d0*/  PRMT R9, R9, 0x5410, R10 ;  /* 0x0000541009097816 */ /* 0x000fe4000000000a */
[----:B------:R-:W-:Y:S01]  /*90e0*/  PRMT R8, R5, 0x5410, R6 ;  /* 0x0000541005087816 */ /* 0x000fe20000000006 */
[----:B------:R4:W-:Y:S01]  /*90f0*/  STS.128 [R72], R12 ;  /* 0x0000000c48007388 */ /* 0x0009e20000000c00 */
[----:B------:R-:W-:-:S02]  /*9100*/  PRMT R10, R7, 0x5410, R4 ;  /* 0x00005410070a7816 */ /* 0x000fc40000000004 */
[----:B------:R-:W-:Y:S02]  /*9110*/  PRMT R11, R36, 0x5410, R11 ;  /* 0x00005410240b7816 */ /* 0x000fe4000000000b */
[----:B------:R-:W-:Y:S01]  /*9120*/  PRMT R4, R21, 0x5410, R22 ;  /* 0x0000541015047816 */ /* 0x000fe20000000016 */
[----:B------:R-:W-:Y:S01]  /*9130*/  IMAD.SHL.U32 R21, R70, 0x80, RZ ;  /* 0x0000008046157824 */ /* 0x000fe200078e00ff */
[----:B------:R-:W-:Y:S01]  /*9140*/  PRMT R5, R25, 0x5410, R26 ;  /* 0x0000541019057816 */ /* 0x000fe2000000001a */
[----:B------:R4:W-:Y:S01]  /*9150*/  STS.128 [R71], R8 ;  /* 0x0000000847007388 */ /* 0x0009e20000000c00 */
[----:B------:R-:W-:Y:S01]  /*9160*/  PRMT R6, R29, 0x5410, R30 ;  /* 0x000054101d067816 */ /* 0x000fe2000000001e */
[----:B-----5:R-:W-:Y:S01]  /*9170*/  @P1 FADD R22, R79, -8 ;  /* 0xc10000004f161421 */ /* 0x020fe20000000000 */
[----:B------:R-:W-:Y:S02]  /*9180*/  PRMT R7, R33, 0x5410, R34 ;  /* 0x0000541021077816 */ /* 0x000fe40000000022 */
[----:B---3--:R-:W-:Y:S01]  /*9190*/  IADD3 R23, PT, PT, -R21, UR6, RZ ;  /* 0x0000000615177c10 */ /* 0x008fe2000fffe1ff */
[----:B--2---:R-:W-:-:S02]  /*91a0*/  @P1 FFMA R20, R77, R20, R22 ;  /* 0x000000144d141223 */ /* 0x004fc40000000016 */
[----:B------:R4:W-:Y:S01]  /*91b0*/  STS.128 [R2], R4 ;  /* 0x0000000402007388 */ /* 0x0009e20000000c00 */
[----:B------:R-:W-:Y:S01]  /*91c0*/  ISETP.GT.AND P0, PT, R23, R78, PT ;  /* 0x0000004e1700720c */ /* 0x000fe20003f04270 */
[----:B------:R2:W-:Y:S06]  /*91d0*/  MEMBAR.ALL.CTA ;  /* 0x0000000000007992 */ /* 0x0005ec0000008000 */
[----:B--2---:R-:W2:Y:S02]  /*91e0*/  FENCE.VIEW.ASYNC.S ;  /* 0x00000000000073c6 */ /* 0x004ea40000000000 */
[----:B--2---:R-:W-:Y:S01]  /*91f0*/  SYNCS.ARRIVE.TRANS64.ART0 RZ, [R3+URZ+0x1b8], R0 ;  /* 0x0001b80003ff79a7 */ /* 0x004fe200085000ff */
[----:B------:R2:W-:Y:S02]  /*9200*/  SYNCS.ARRIVE.TRANS64.ART0 RZ, [R3+URZ+0x1f0], R0 ;  /* 0x0001f00003ff79a7 */ /* 0x0005e400085000ff */
[----:B--2---:R-:W-:-:S02]  /*9210*/  IMAD.MOV.U32 R0, RZ, RZ, -0x800000 ;  /* 0xff800000ff007424 */ /* 0x004fc400078e00ff */
[----:B------:R-:W-:Y:S01]  /*9220*/  @P1 FMUL R0, R20, 0.69314718246459960938 ;  /* 0x3f31721814001820 */ /* 0x000fe20000400000 */
[----:B----4-:R-:W-:Y:S06]  /*9230*/  @!P0 BRA `(.L_x_58) ;  /* 0x0000000000488947 */ /* 0x010fec0003800000 */
[----:B------:R-:W2:Y:S01]  /*9240*/  LDC.64 R6, c[0x0][0x3c8] ;  /* 0x0000f200ff067b82 */ /* 0x000ea20000000a00 */
[----:B------:R-:W-:Y:S01]  /*9250*/  USHF.R.S32.HI UR6, URZ, 0x1f, UR18 ;  /* 0x0000001fff067899 */ /* 0x000fe20008011412 */
[----:B------:R-:W-:Y:S01]  /*9260*/  IADD3 R10, P0, PT, R78, R21, RZ ;  /* 0x000000154e0a7210 */ /* 0x000fe20007f1e0ff */
[----:B------:R-:W-:-:S03]  /*9270*/  USHF.R.S32.HI UR17, URZ, 0x1f, UR16 ;  /* 0x0000001fff117899 */ /* 0x000fc60008011410 */
[----:B------:R-:W-:Y:S02]  /*9280*/  LEA.HI.X.SX32 R11, R21, RZ, 0x1, P0 ;  /* 0x000000ff150b7211 */ /* 0x000fe400000f0eff */
[----:B------:R-:W3:Y:S01]  /*9290*/  LDC.64 R4, c[0x0][0x3d0] ;  /* 0x0000f400ff047b82 */ /* 0x000ee20000000a00 */
[----:B--2---:R-:W-:-:S03]  /*92a0*/  IMAD R8, R6, UR6, RZ ;  /* 0x0000000606087c24 */ /* 0x004fc6000f8e02ff */
[----:B------:R-:W2:Y:S01]  /*92b0*/  LDCU.64 UR6, c[0x0][0x3b0] ;  /* 0x00007600ff0677ac */ /* 0x000ea20008000a00 */
[----:B------:R-:W-:-:S04]  /*92c0*/  IMAD.WIDE.U32 R10, R6, UR18, R10 ;  /* 0x00000012060a7c25 */ /* 0x000fc8000f8e000a */
[----:B------:R-:W-:Y:S02]  /*92d0*/  IMAD R7, R7, UR18, R8 ;  /* 0x0000001207077c24 */ /* 0x000fe4000f8e0208 */
[----:B---3--:R-:W-:-:S03]  /*92e0*/  IMAD R6, R4, UR17, RZ ;  /* 0x0000001104067c24 */ /* 0x008fc6000f8e02ff */
[----:B------:R-:W-:Y:S01]  /*92f0*/  IADD3 R11, PT, PT, R11, R7, RZ ;  /* 0x000000070b0b7210 */ /* 0x000fe20007ffe0ff */
[----:B------:R-:W-:Y:S02]  /*9300*/  IMAD R5, R5, UR16, R6 ;  /* 0x0000001005057c24 */ /* 0x000fe4000f8e0206 */
[----:B------:R-:W-:-:S05]  /*9310*/  IMAD.WIDE.U32 R10, R4, UR16, R10 ;  /* 0x00000010040a7c25 */ /* 0x000fca000f8e000a */
[----:B------:R-:W-:Y:S02]  /*9320*/  IADD3 R5, PT, PT, R11, R5, RZ ;  /* 0x000000050b057210 */ /* 0x000fe40007ffe0ff */
[----:B--2---:R-:W-:-:S04]  /*9330*/  LEA R4, P0, R10, UR6, 0x2 ;  /* 0x000000060a047c11 */ /* 0x004fc8000f8010ff */
[----:B------:R-:W-:-:S05]  /*9340*/  LEA.HI.X R5, R10, UR7, R5, 0x2, P0 ;  /* 0x000000070a057c11 */ /* 0x000fca00080f1405 */
[----:B-1----:R2:W-:Y:S04]  /*9350*/  STG.E desc[UR14][R4.64], R0 ;  /* 0x0000000004007986 */ /* 0x0025e8000c10190e */
.L_x_58:
[----:B-1----:R-:W-:Y:S05]  /*9360*/  BSYNC.RECONVERGENT B0 ;  /* 0x0000000000007941 */ /* 0x002fea0003800200 */
.L_x_57:
[----:B------:R-:W1:Y:S01]  /*9370*/  LDCU UR16, c[0x0][0x610] ;  /* 0x0000c200ff1077ac */ /* 0x000e620008000800 */
[----:B------:R-:W3:Y:S01]  /*9380*/  LDC R70, c[0x0][0x60c] ;  /* 0x00018300ff467b82 */ /* 0x000ee20000000800 */
[----:B------:R-:W-:Y:S01]  /*9390*/  LOP3.LUT R69, R69, 0x1, RZ, 0x3c, !PT ;  /* 0x0000000145457812 */ /* 0x000fe200078e3cff */
[----:B------:R-:W-:Y:S01]  /*93a0*/  UIADD3 UR13, UPT, UPT, UR12, UR13, URZ ;  /* 0x0000000d0c0d7290 */ /* 0x000fe2000fffe0ff */
[----:B------:R-:W4:Y:S03]  /*93b0*/  LDCU.64 UR6, c[0x0][0x618] ;  /* 0x0000c300ff0677ac */ /* 0x000f260008000a00 */
[----:B-1----:R-:W-:-:S04]  /*93c0*/  UIMAD.WIDE.U32 UR16, UR13, UR16, URZ ;  /* 0x000000100d1072a5 */ /* 0x002fc8000f8e00ff */
[----:B------:R-:W-:-:S04]  /*93d0*/  UIADD3 UR16, UPT, UPT, UR13, -UR17, URZ ;  /* 0x800000110d107290 */ /* 0x000fc8000fffe0ff */
[----:B------:R-:W-:-:S04]  /*93e0*/  USHF.R.U32.HI UR16, URZ, UR5, UR16 ;  /* 0x00000005ff107299 */ /* 0x000fc80008011610 */
[----:B------:R-:W-:-:S04]  /*93f0*/  UIADD3 UR17, UPT, UPT, UR17, UR16, URZ ;  /* 0x0000001011117290 */ /* 0x000fc8000fffe0ff */
[----:B------:R-:W-:-:S04]  /*9400*/  USHF.R.U32.HI UR17, URZ, UR9, UR17 ;  /* 0x00000009ff117299 */ /* 0x000fc80008011611 */
[----:B----4-:R-:W-:Y:S01]  /*9410*/  UIMAD.WIDE.U32 UR18, UR17, UR7, URZ ;  /* 0x00000007111272a5 */ /* 0x010fe2000f8e00ff */
[----:B------:R-:W1:Y:S01]  /*9420*/  LDCU UR7, c[0x0][0x624] ;  /* 0x0000c480ff0777ac */ /* 0x000e620008000800 */
[----:B--2---:R-:W-:Y:S02]  /*9430*/  IADD3 R5, PT, PT, RZ, -UR17, RZ ;  /* 0x80000011ff057c10 */ /* 0x004fe4000fffe0ff */
[----:B------:R-:W-:-:S03]  /*9440*/  UIADD3 UR16, UPT, UPT, UR17, -UR19, URZ ;  /* 0x8000001311107290 */ /* 0x000fc6000fffe0ff */
[----:B---3--:R-:W-:Y:S01]  /*9450*/  IMAD R70, R70, R5, UR13 ;  /* 0x0000000d46467e24 */ /* 0x008fe2000f8e0205 */
[----:B------:R-:W-:-:S04]  /*9460*/  USHF.R.U32.HI UR16, URZ, UR4, UR16 ;  /* 0x00000004ff107299 */ /* 0x000fc80008011610 */
[----:B------:R-:W-:-:S04]  /*9470*/  UIADD3 UR16, UPT, UPT, UR19, UR16, URZ ;  /* 0x0000001013107290 */ /* 0x000fc8000fffe0ff */
[----:B------:R-:W-:Y:S02]  /*9480*/  USHF.R.U32.HI UR16, URZ, UR8, UR16 ;  /* 0x00000008ff107299 */ /* 0x000fe40008011610 */
[----:B-1----:R-:W-:Y:S02]  /*9490*/  UISETP.GE.AND UP0, UPT, UR13, UR7, UPT ;  /* 0x000000070d00728c */ /* 0x002fe4000bf06270 */
[----:B------:R-:W-:-:S04]  /*94a0*/  UIADD3 UR18, UPT, UPT, -UR16, URZ, URZ ;  /* 0x000000ff10127290 */ /* 0x000fc8000fffe1ff */
[----:B------:R-:W-:-:S03]  /*94b0*/  UIMAD UR18, UR6, UR18, UR17 ;  /* 0x00000012061272a4 */ /* 0x000fc6000f8e0211 */
[----:B------:R-:W-:Y:S09]  /*94c0*/  BRA.U !UP0, `(.L_x_59) ;  /* 0xfffffff108987547 */ /* 0x000ff2000b83ffff */
.L_x_51:
[----:B------:R-:W-:-:S04]  /*94d0*/  SHF.L.U32 R4, R75, 0x1f, RZ ;  /* 0x0000001f4b047819 */ /* 0x000fc800000006ff */
[----:B------:R-:W1:Y:S02]  /*94e0*/  SYNCS.PHASECHK.TRANS64.TRYWAIT P0, [R3+URZ+0x1f8], R4 ;  /* 0x0001f804030075a7 */ /* 0x000e6400080011ff */
[----:B-1----:R-:W-:Y:S05]  /*94f0*/  @!P0 BRA `(.L_x_60) ;  /* 0x0000000800bc8947 */ /* 0x002fea0003800000 */
.L_x_112:
[----:B------:R-:W-:Y:S06]  /*9500*/  BAR.ARV 0x2, 0x120 ;  /* 0x0084800000007b1d */ /* 0x000fec0000002000 */
[----:B------:R-:W-:Y:S05]  /*9510*/  EXIT ;  /* 0x000000000000794d */ /* 0x000fea0003800000 */
.L_x_6:
[----:B------:R-:W-:Y:S02]  /*9520*/  MOV R2, UR19 ;  /* 0x0000001300027c02 */ /* 0x000fe40008000f00 */
[----:B------:R-:W-:-:S07]  /*9530*/  MOV R7, R6 ;  /* 0x0000000600077202 */ /* 0x000fce0000000f00 */
.L_x_61:
[----:B--2---:R2:W3:Y:S02]  /*9540*/  SYNCS.PHASECHK.TRANS64.TRYWAIT P0, [R2+URZ+0x1f0], R7 ;  /* 0x0001f007020075a7 */ /* 0x0044e400080011ff */
[----:B---3--:R-:W-:Y:S05]  /*9550*/  @!P0 NANOSLEEP.SYNCS 0x989680 ;  /* 0x009896800000895d */ /* 0x008fea0003900000 */
[----:B------:R-:W3:Y:S02]  /*9560*/  @!P0 SYNCS.PHASECHK.TRANS64 P0, [R2+URZ+0x1f0], R7 ;  /* 0x0001f007020085a7 */ /* 0x000ee400080010ff */
[----:B---3--:R-:W-:Y:S05]  /*9570*/  @!P0 BRA `(.L_x_61) ;  /* 0xfffffffc00f08947 */ /* 0x008fea000383ffff */
[----:B------:R-:W-:Y:S05]  /*9580*/  BRA `(.L_x_62) ;  /* 0xffffff7400b87947 */ /* 0x000fea000383ffff */
.L_x_13:
[----:B------:R-:W-:Y:S02]  /*9590*/  MOV R2, UR14 ;  /* 0x0000000e00027c02 */ /* 0x000fe40008000f00 */
[----:B------:R-:W-:-:S07]  /*95a0*/  MOV R7, R6 ;  /* 0x0000000600077202 */ /* 0x000fce0000000f00 */
.L_x_63:
[----:B-1----:R1:W2:Y:S02]  /*95b0*/  SYNCS.PHASECHK.TRANS64.TRYWAIT P0, [R2+URZ], R7 ;  /* 0x00000007020075a7 */ /* 0x0022a400080011ff */
[----:B--2---:R-:W-:Y:S05]  /*95c0*/  @!P0 NANOSLEEP.SYNCS 0x989680 ;  /* 0x009896800000895d */ /* 0x004fea0003900000 */
[----:B------:R-:W2:Y:S02]  /*95d0*/  @!P0 SYNCS.PHASECHK.TRANS64 P0, [R2+URZ], R7 ;  /* 0x00000007020085a7 */ /* 0x000ea400080010ff */
[----:B--2---:R-:W-:Y:S05]  /*95e0*/  @!P0 BRA `(.L_x_63) ;  /* 0xfffffffc00f08947 */ /* 0x004fea000383ffff */
[----:B------:R-:W-:Y:S05]  /*95f0*/  BRA `(.L_x_64) ;  /* 0xffffff7c00b47947 */ /* 0x000fea000383ffff */
.L_x_14:
[----:B------:R-:W-:Y:S02]  /*9600*/  MOV R2, UR9 ;  /* 0x0000000900027c02 */ /* 0x000fe40008000f00 */
[----:B------:R-:W-:-:S07]  /*9610*/  MOV R5, R4 ;  /* 0x0000000400057202 */ /* 0x000fce0000000f00 */
.L_x_65:
[----:B-1----:R1:W2:Y:S02]  /*9620*/  SYNCS.PHASECHK.TRANS64.TRYWAIT P0, [R2+URZ+0x10], R5 ;  /* 0x00001005020075a7 */ /* 0x0022a400080011ff */
[----:B--2---:R-:W-:Y:S05]  /*9630*/  @!P0 NANOSLEEP.SYNCS 0x989680 ;  /* 0x009896800000895d */ /* 0x004fea0003900000 */
[----:B------:R-:W2:Y:S02]  /*9640*/  @!P0 SYNCS.PHASECHK.TRANS64 P0, [R2+URZ+0x10], R5 ;  /* 0x00001005020085a7 */ /* 0x000ea400080010ff */
[----:B--2---:R-:W-:Y:S05]  /*9650*/  @!P0 BRA `(.L_x_65) ;  /* 0xfffffffc00f08947 */ /* 0x004fea000383ffff */
[----:B------:R-:W-:Y:S05]  /*9660*/  BRA `(.L_x_66) ;  /* 0xffffff7c00c87947 */ /* 0x000fea000383ffff */
.L_x_16:
[----:B------:R-:W-:Y:S02]  /*9670*/  MOV R4, UR15 ;  /* 0x0000000f00047c02 */ /* 0x000fe40008000f00 */
[----:B------:R-:W-:Y:S07]  /*9680*/  MOV R12, R13 ;  /* 0x0000000d000c7202 */ /* 0x000fee0000000f00 */
.L_x_67:
[----:B-1----:R1:W3:Y:S02]  /*9690*/  SYNCS.PHASECHK.TRANS64.TRYWAIT P0, [R4+URZ+0x10], R13 ;  /* 0x0000100d040075a7 */ /* 0x0022e400080011ff */
[----:B---3--:R-:W-:Y:S05]  /*96a0*/  @!P0 NANOSLEEP.SYNCS 0x989680 ;  /* 0x009896800000895d */ /* 0x008fea0003900000 */
[----:B------:R-:W3:Y:S02]  /*96b0*/  @!P0 SYNCS.PHASECHK.TRANS64 P0, [R4+URZ+0x10], R13 ;  /* 0x0000100d040085a7 */ /* 0x000ee400080010ff */
[----:B---3--:R-:W-:Y:S05]  /*96c0*/  @!P0 BRA `(.L_x_67) ;  /* 0xfffffffc00f08947 */ /* 0x008fea000383ffff */
[----:B------:R-:W-:Y:S05]  /*96d0*/  BRA `(.L_x_68) ;  /* 0xffffff80000c7947 */ /* 0x000fea000383ffff */
.L_x_17:
[----:B------:R-:W-:Y:S02]  /*96e0*/  MOV R5, UR14 ;  /* 0x0000000e00057c02 */ /* 0x000fe40008000f00 */
[----:B------:R-:W-:Y:S07]  /*96f0*/  MOV R6, R7 ;  /* 0x0000000700067202 */ /* 0x000fee0000000f00 */
.L_x_69:
[----:B-1----:R1:W2:Y:S02]  /*9700*/  SYNCS.PHASECHK.TRANS64.TRYWAIT P0, [R5+URZ+0x1b8], R7 ;  /* 0x0001b807050075a7 */ /* 0x0022a400080011ff */
[----:B--2---:R-:W-:Y:S05]  /*9710*/  @!P0 NANOSLEEP.SYNCS 0x989680 ;  /* 0x009896800000895d */ /* 0x004fea0003900000 */
[----:B------:R-:W2:Y:S02]  /*9720*/  @!P0 SYNCS.PHASECHK.TRANS64 P0, [R5+URZ+0x1b8], R7 ;  /* 0x0001b807050085a7 */ /* 0x000ea400080010ff */
[----:B--2---:R-:W-:Y:S05]  /*9730*/  @!P0 BRA `(.L_x_69) ;  /* 0xfffffffc00f08947 */ /* 0x004fea000383ffff */
[----:B------:R-:W-:Y:S05]  /*9740*/  BRA `(.L_x_70) ;  /* 0xffffff8000547947 */ /* 0x000fea000383ffff */
.L_x_18:
[----:B------:R-:W-:Y:S02]  /*9750*/  MOV R5, UR14 ;  /* 0x0000000e00057c02 */ /* 0x000fe40008000f00 */
[----:B------:R-:W-:Y:S07]  /*9760*/  MOV R6, R7 ;  /* 0x0000000700067202 */ /* 0x000fee0000000f00 */
.L_x_71:
[----:B-1----:R1:W2:Y:S02]  /*9770*/  SYNCS.PHASECHK.TRANS64.TRYWAIT P0, [R5+URZ+0x1c0], R7 ;  /* 0x0001c007050075a7 */ /* 0x0022a400080011ff */
[----:B--2---:R-:W-:Y:S05]  /*9780*/  @!P0 NANOSLEEP.SYNCS 0x989680 ;  /* 0x009896800000895d */ /* 0x004fea0003900000 */
[----:B------:R-:W2:Y:S02]  /*9790*/  @!P0 SYNCS.PHASECHK.TRANS64 P0, [R5+URZ+0x1c0], R7 ;  /* 0x0001c007050085a7 */ /* 0x000ea400080010ff */
[----:B--2---:R-:W-:Y:S05]  /*97a0*/  @!P0 BRA `(.L_x_71) ;  /* 0xfffffffc00f08947 */ /* 0x004fea000383ffff */
[----:B------:R-:W-:Y:S05]  /*97b0*/  BRA `(.L_x_72) ;  /* 0xffffff80007c7947 */ /* 0x000fea000383ffff */
.L_x_19:
[----:B------:R-:W-:Y:S02]  /*97c0*/  MOV R4, UR7 ;  /* 0x0000000700047c02 */ /* 0x000fe40008000f00 */
[----:B------:R-:W-:Y:S07]  /*97d0*/  MOV R6, R7 ;  /* 0x0000000700067202 */ /* 0x000fee0000000f00 */
.L_x_73:
[----:B-1----:R1:W2:Y:S02]  /*97e0*/  SYNCS.PHASECHK.TRANS64.TRYWAIT P0, [R4+URZ+0x10], R7 ;  /* 0x00001007040075a7 */ /* 0x0022a400080011ff */
[----:B--2---:R-:W-:Y:S05]  /*97f0*/  @!P0 NANOSLEEP.SYNCS 0x989680 ;  /* 0x009896800000895d */ /* 0x004fea0003900000 */
[----:B------:R-:W2:Y:S02]  /*9800*/  @!P0 SYNCS.PHASECHK.TRANS64 P0, [R4+URZ+0x10], R7 ;  /* 0x00001007040085a7 */ /* 0x000ea400080010ff */
[----:B--2---:R-:W-:Y:S05]  /*9810*/  @!P0 BRA `(.L_x_73) ;  /* 0xfffffffc00f08947 */ /* 0x004fea000383ffff */
[----:B------:R-:W-:Y:S05]  /*9820*/  BRA `(.L_x_74) ;  /* 0xffffff8000787947 */ /* 0x000fea000383ffff */
.L_x_21:
[----:B------:R-:W-:Y:S02]  /*9830*/  MOV R2, UR15 ;  /* 0x0000000f00027c02 */ /* 0x000fe40008000f00 */
[----:B------:R-:W-:-:S07]  /*9840*/  MOV R7, R6 ;  /* 0x0000000600077202 */ /* 0x000fce0000000f00 */
.L_x_75:
[----:B-1----:R1:W4:Y:S02]  /*9850*/  SYNCS.PHASECHK.TRANS64.TRYWAIT P0, [R2+URZ+0x10], R7 ;  /* 0x00001007020075a7 */ /* 0x00232400080011ff */
[----:B----4-:R-:W-:Y:S05]  /*9860*/  @!P0 NANOSLEEP.SYNCS 0x989680 ;  /* 0x009896800000895d */ /* 0x010fea0003900000 */
[----:B------:R-:W4:Y:S02]  /*9870*/  @!P0 SYNCS.PHASECHK.TRANS64 P0, [R2+URZ+0x10], R7 ;  /* 0x00001007020085a7 */ /* 0x000f2400080010ff */
[----:B----4-:R-:W-:Y:S05]  /*9880*/  @!P0 BRA `(.L_x_75) ;  /* 0xfffffffc00f08947 */ /* 0x010fea000383ffff */
[----:B------:R-:W-:Y:S05]  /*9890*/  BRA `(.L_x_76) ;  /* 0xffffff8000d87947 */ /* 0x000fea000383ffff */
.L_x_22:
[----:B------:R-:W-:Y:S02]  /*98a0*/  MOV R2, UR14 ;  /* 0x0000000e00027c02 */ /* 0x000fe40008000f00 */
[----:B------:R-:W-:-:S07]  /*98b0*/  MOV R4, R5 ;  /* 0x0000000500047202 */ /* 0x000fce0000000f00 */
.L_x_77:
[----:B-1----:R1:W2:Y:S02]  /*98c0*/  SYNCS.PHASECHK.TRANS64.TRYWAIT P0, [R2+URZ+0x1b8], R5 ;  /* 0x0001b805020075a7 */ /* 0x0022a400080011ff */
[----:B--2---:R-:W-:Y:S05]  /*98d0*/  @!P0 NANOSLEEP.SYNCS 0x989680 ;  /* 0x009896800000895d */ /* 0x004fea0003900000 */
[----:B------:R-:W2:Y:S02]  /*98e0*/  @!P0 SYNCS.PHASECHK.TRANS64 P0, [R2+URZ+0x1b8], R5 ;  /* 0x0001b805020085a7 */ /* 0x000ea400080010ff */
[----:B--2---:R-:W-:Y:S05]  /*98f0*/  @!P0 BRA `(.L_x_77) ;  /* 0xfffffffc00f08947 */ /* 0x004fea000383ffff */
[----:B------:R-:W-:Y:S05]  /*9900*/  BRA `(.L_x_78) ;  /* 0xffffff84001c7947 */ /* 0x000fea000383ffff */
.L_x_23:
[----:B-1----:R-:W-:Y:S02]  /*9910*/  MOV R2, UR14 ;  /* 0x0000000e00027c02 */ /* 0x002fe40008000f00 */
[----:B------:R-:W-:-:S07]  /*9920*/  MOV R4, R5 ;  /* 0x0000000500047202 */ /* 0x000fce0000000f00 */
.L_x_79:
[----:B-1----:R1:W2:Y:S02]  /*9930*/  SYNCS.PHASECHK.TRANS64.TRYWAIT P0, [R2+URZ+0x1c0], R5 ;  /* 0x0001c005020075a7 */ /* 0x0022a400080011ff */
[----:B--2---:R-:W-:Y:S05]  /*9940*/  @!P0 NANOSLEEP.SYNCS 0x989680 ;  /* 0x009896800000895d */ /* 0x004fea0003900000 */
[----:B------:R-:W2:Y:S02]  /*9950*/  @!P0 SYNCS.PHASECHK.TRANS64 P0, [R2+URZ+0x1c0], R5 ;  /* 0x0001c005020085a7 */ /* 0x000ea400080010ff */
[----:B--2---:R-:W-:Y:S05]  /*9960*/  @!P0 BRA `(.L_x_79) ;  /* 0xfffffffc00f08947 */ /* 0x004fea000383ffff */
[----:B------:R-:W-:Y:S05]  /*9970*/  BRA `(.L_x_80) ;  /* 0xffffff8400147947 */ /* 0x000fea000383ffff */
.L_x_30:
[----:B------:R-:W-:Y:S02]  /*9980*/  MOV R2, UR10 ;  /* 0x0000000a00027c02 */ /* 0x000fe40008000f00 */
[----:B------:R-:W-:-:S07]  /*9990*/  MOV R9, R8 ;  /* 0x0000000800097202 */ /* 0x000fce0000000f00 */
.L_x_81:
[----:B-1----:R1:W3:Y:S02]  /*99a0*/  SYNCS.PHASECHK.TRANS64.TRYWAIT P0, [R2+URZ+0xe0], R9 ;  /* 0x0000e009020075a7 */ /* 0x0022e400080011ff */
[----:B---3--:R-:W-:Y:S05]  /*99b0*/  @!P0 NANOSLEEP.SYNCS 0x989680 ;  /* 0x009896800000895d */ /* 0x008fea0003900000 */
[----:B------:R-:W3:Y:S02]  /*99c0*/  @!P0 SYNCS.PHASECHK.TRANS64 P0, [R2+URZ+0xe0], R9 ;  /* 0x0000e009020085a7 */ /* 0x000ee400080010ff */
[----:B---3--:R-:W-:Y:S05]  /*99d0*/  @!P0 BRA `(.L_x_81) ;  /* 0xfffffffc00f08947 */ /* 0x008fea000383ffff */
[----:B------:R-:W-:Y:S05]  /*99e0*/  BRA `(.L_x_82) ;  /* 0xffffff8c00047947 */ /* 0x000fea000383ffff */
.L_x_31:
[----:B------:R-:W-:Y:S02]  /*99f0*/  MOV R2, UR9 ;  /* 0x0000000900027c02 */ /* 0x000fe40008000f00 */
[----:B------:R-:W-:-:S07]  /*9a00*/  MOV R9, R8 ;  /* 0x0000000800097202 */ /* 0x000fce0000000f00 */
.L_x_83:
[----:B-1----:R1:W2:Y:S02]  /*9a10*/  SYNCS.PHASECHK.TRANS64.TRYWAIT P0, [R2+URZ+0x8], R9 ;  /* 0x00000809020075a7 */ /* 0x0022a400080011ff */
[----:B--2---:R-:W-:Y:S05]  /*9a20*/  @!P0 NANOSLEEP.SYNCS 0x989680 ;  /* 0x009896800000895d */ /* 0x004fea0003900000 */
[----:B------:R-:W2:Y:S02]  /*9a30*/  @!P0 SYNCS.PHASECHK.TRANS64 P0, [R2+URZ+0x8], R9 ;  /* 0x00000809020085a7 */ /* 0x000ea400080010ff */
[----:B--2---:R-:W-:Y:S05]  /*9a40*/  @!P0 BRA `(.L_x_83) ;  /* 0xfffffffc00f08947 */ /* 0x004fea000383ffff */
[----:B------:R-:W-:Y:S05]  /*9a50*/  BRA `(.L_x_84) ;  /* 0xffffff8c001c7947 */ /* 0x000fea000383ffff */
.L_x_32:
[----:B------:R-:W-:Y:S02]  /*9a60*/  MOV R2, UR18 ;  /* 0x0000001200027c02 */ /* 0x000fe40008000f00 */
[----:B------:R-:W-:-:S07]  /*9a70*/  MOV R9, R8 ;  /* 0x0000000800097202 */ /* 0x000fce0000000f00 */
.L_x_85:
[----:B-1----:R1:W2:Y:S02]  /*9a80*/  SYNCS.PHASECHK.TRANS64.TRYWAIT P0, [R2+URZ+0xe0], R9 ;  /* 0x0000e009020075a7 */ /* 0x0022a400080011ff */
[----:B--2---:R-:W-:Y:S05]  /*9a90*/  @!P0 NANOSLEEP.SYNCS 0x989680 ;  /* 0x009896800000895d */ /* 0x004fea0003900000 */
[----:B------:R-:W2:Y:S02]  /*9aa0*/  @!P0 SYNCS.PHASECHK.TRANS64 P0, [R2+URZ+0xe0], R9 ;  /* 0x0000e009020085a7 */ /* 0x000ea400080010ff */
[----:B--2---:R-:W-:Y:S05]  /*9ab0*/  @!P0 BRA `(.L_x_85) ;  /* 0xfffffffc00f08947 */ /* 0x004fea000383ffff */
[----:B------:R-:W-:Y:S05]  /*9ac0*/  BRA `(.L_x_86) ;  /* 0xffffff8c00507947 */ /* 0x000fea000383ffff */
.L_x_34:
[----:B------:R-:W-:Y:S02]  /*9ad0*/  MOV R2, UR16 ;  /* 0x0000001000027c02 */ /* 0x000fe40008000f00 */
[----:B------:R-:W-:-:S07]  /*9ae0*/  MOV R9, R8 ;  /* 0x0000000800097202 */ /* 0x000fce0000000f00 */
.L_x_87:
[----:B-1----:R1:W2:Y:S02]  /*9af0*/  SYNCS.PHASECHK.TRANS64.TRYWAIT P0, [R2+URZ+0xe0], R9 ;  /* 0x0000e009020075a7 */ /* 0x0022a400080011ff */
[----:B--2---:R-:W-:Y:S05]  /*9b00*/  @!P0 NANOSLEEP.SYNCS 0x989680 ;  /* 0x009896800000895d */ /* 0x004fea0003900000 */
[----:B------:R-:W2:Y:S02]  /*9b10*/  @!P0 SYNCS.PHASECHK.TRANS64 P0, [R2+URZ+0xe0], R9 ;  /* 0x0000e009020085a7 */ /* 0x000ea400080010ff */
[----:B--2---:R-:W-:Y:S05]  /*9b20*/  @!P0 BRA `(.L_x_87) ;  /* 0xfffffffc00f08947 */ /* 0x004fea000383ffff */
[----:B------:R-:W-:Y:S05]  /*9b30*/  BRA `(.L_x_88) ;  /* 0xffffff8c00c07947 */ /* 0x000fea000383ffff */
.L_x_35:
[----:B------:R-:W-:Y:S02]  /*9b40*/  MOV R2, UR8 ;  /* 0x0000000800027c02 */ /* 0x000fe40008000f00 */
[-C--:B------:R-:W-:Y:S02]  /*9b50*/  MOV R8, R5.reuse ;  /* 0x0000000500087202 */ /* 0x080fe40000000f00 */
[----:B------:R-:W-:-:S07]  /*9b60*/  MOV R9, R5 ;  /* 0x0000000500097202 */ /* 0x000fce0000000f00 */
.L_x_89:
[----:B-1----:R1:W2:Y:S02]  /*9b70*/  SYNCS.PHASECHK.TRANS64.TRYWAIT P0, [R2+URZ+0xe0], R9 ;  /* 0x0000e009020075a7 */ /* 0x0022a400080011ff */
[----:B--2---:R-:W-:Y:S05]  /*9b80*/  @!P0 NANOSLEEP.SYNCS 0x989680 ;  /* 0x009896800000895d */ /* 0x004fea0003900000 */
[----:B------:R-:W2:Y:S02]  /*9b90*/  @!P0 SYNCS.PHASECHK.TRANS64 P0, [R2+URZ+0xe0], R9 ;  /* 0x0000e009020085a7 */ /* 0x000ea400080010ff */
[----:B--2---:R-:W-:Y:S05]  /*9ba0*/  @!P0 BRA `(.L_x_89) ;  /* 0xfffffffc00f08947 */ /* 0x004fea000383ffff */
[----:B------:R-:W-:Y:S05]  /*9bb0*/  BRA `(.L_x_90) ;  /* 0xffffff8c00e87947 */ /* 0x000fea000383ffff */
.L_x_38:
[----:B------:R-:W-:Y:S02]  /*9bc0*/  MOV R2, UR8 ;  /* 0x0000000800027c02 */ /* 0x000fe40008000f00 */
[----:B------:R-:W-:-:S07]  /*9bd0*/  MOV R5, R4 ;  /* 0x0000000400057202 */ /* 0x000fce0000000f00 */
.L_x_91:
[----:B-1----:R1:W2:Y:S02]  /*9be0*/  SYNCS.PHASECHK.TRANS64.TRYWAIT P0, [R2+URZ+0xe0], R5 ;  /* 0x0000e005020075a7 */ /* 0x0022a400080011ff */
[----:B--2---:R-:W-:Y:S05]  /*9bf0*/  @!P0 NANOSLEEP.SYNCS 0x989680 ;  /* 0x009896800000895d */ /* 0x004fea0003900000 */
[----:B------:R-:W2:Y:S02]  /*9c00*/  @!P0 SYNCS.PHASECHK.TRANS64 P0, [R2+URZ+0xe0], R5 ;  /* 0x0000e005020085a7 */ /* 0x000ea400080010ff */
[----:B--2---:R-:W-:Y:S05]  /*9c10*/  @!P0 BRA `(.L_x_91) ;  /* 0xfffffffc00f08947 */ /* 0x004fea000383ffff */
[----:B------:R-:W-:Y:S05]  /*9c20*/  BRA `(.L_x_92) ;  /* 0xffffff9800107947 */ /* 0x000fea000383ffff */
.L_x_39:
[----:B------:R-:W-:Y:S02]  /*9c30*/  MOV R2, UR7 ;  /* 0x0000000700027c02 */ /* 0x000fe40008000f00 */
[----:B------:R-:W-:-:S07]  /*9c40*/  MOV R7, R6 ;  /* 0x0000000600077202 */ /* 0x000fce0000000f00 */
.L_x_93:
[----:B-1----:R1:W2:Y:S02]  /*9c50*/  SYNCS.PHASECHK.TRANS64.TRYWAIT P0, [R2+URZ+0x8], R7 ;  /* 0x00000807020075a7 */ /* 0x0022a400080011ff */
[----:B--2---:R-:W-:Y:S05]  /*9c60*/  @!P0 NANOSLEEP.SYNCS 0x989680 ;  /* 0x009896800000895d */ /* 0x004fea0003900000 */
[----:B------:R-:W2:Y:S02]  /*9c70*/  @!P0 SYNCS.PHASECHK.TRANS64 P0, [R2+URZ+0x8], R7 ;  /* 0x00000807020085a7 */ /* 0x000ea400080010ff */
[----:B--2---:R-:W-:Y:S05]  /*9c80*/  @!P0 BRA `(.L_x_93) ;  /* 0xfffffffc00f08947 */ /* 0x004fea000383ffff */
[----:B------:R-:W-:Y:S05]  /*9c90*/  BRA `(.L_x_94) ;  /* 0xffffff98000c7947 */ /* 0x000fea000383ffff */
.L_x_42:
[----:B------:R-:W-:Y:S02]  /*9ca0*/  MOV R0, UR10 ;  /* 0x0000000a00007c02 */ /* 0x000fe40008000f00 */
[----:B------:R-:W-:-:S07]  /*9cb0*/  MOV R3, R2 ;  /* 0x0000000200037202 */ /* 0x000fce0000000f00 */
.L_x_95:
[----:B-1----:R1:W2:Y:S02]  /*9cc0*/  SYNCS.PHASECHK.TRANS64.TRYWAIT P0, [R0+URZ+0x1e8], R3 ;  /* 0x0001e803000075a7 */ /* 0x0022a400080011ff */
[----:B--2---:R-:W-:Y:S05]  /*9cd0*/  @!P0 NANOSLEEP.SYNCS 0x989680 ;  /* 0x009896800000895d */ /* 0x004fea0003900000 */
[----:B------:R-:W2:Y:S02]  /*9ce0*/  @!P0 SYNCS.PHASECHK.TRANS64 P0, [R0+URZ+0x1e8], R3 ;  /* 0x0001e803000085a7 */ /* 0x000ea400080010ff */
[----:B--2---:R-:W-:Y:S05]  /*9cf0*/  @!P0 BRA `(.L_x_95) ;  /* 0xfffffffc00f08947 */ /* 0x004fea000383ffff */
[----:B------:R-:W-:Y:S05]  /*9d00*/  BRA `(.L_x_96) ;  /* 0xffffff9800c87947 */ /* 0x000fea000383ffff */
.L_x_43:
[----:B------:R-:W-:Y:S02]  /*9d10*/  MOV R2, UR10 ;  /* 0x0000000a00027c02 */ /* 0x000fe40008000f00 */
[----:B------:R-:W-:-:S07]  /*9d20*/  MOV R5, R4 ;  /* 0x0000000400057202 */ /* 0x000fce0000000f00 */
.L_x_97:
[----:B-1----:R1:W2:Y:S02]  /*9d30*/  SYNCS.PHASECHK.TRANS64.TRYWAIT P0, [R2+URZ+0x1b0], R5 ;  /* 0x0001b005020075a7 */ /* 0x0022a400080011ff */
[----:B--2---:R-:W-:Y:S05]  /*9d40*/  @!P0 NANOSLEEP.SYNCS 0x989680 ;  /* 0x009896800000895d */ /* 0x004fea0003900000 */
[----:B------:R-:W2:Y:S02]  /*9d50*/  @!P0 SYNCS.PHASECHK.TRANS64 P0, [R2+URZ+0x1b0], R5 ;  /* 0x0001b005020085a7 */ /* 0x000ea400080010ff */
[----:B--2---:R-:W-:Y:S05]  /*9d60*/  @!P0 BRA `(.L_x_97) ;  /* 0xfffffffc00f08947 */ /* 0x004fea000383ffff */
[----:B------:R-:W-:Y:S05]  /*9d70*/  BRA `(.L_x_98) ;  /* 0xffffff9800c47947 */ /* 0x000fea000383ffff */
.L_x_44:
[----:B------:R-:W-:Y:S02]  /*9d80*/  MOV R4, UR10 ;  /* 0x0000000a00047c02 */ /* 0x000fe40008000f00 */
[----:B------:R-:W-:-:S07]  /*9d90*/  MOV R13, R12 ;  /* 0x0000000c000d7202 */ /* 0x000fce0000000f00 */
.L_x_99:
[----:B-1----:R1:W2:Y:S02]  /*9da0*/  SYNCS.PHASECHK.TRANS64.TRYWAIT P0, [R4+URZ+0x1e8], R13 ;  /* 0x0001e80d040075a7 */ /* 0x0022a400080011ff */
[----:B--2---:R-:W-:Y:S05]  /*9db0*/  @!P0 NANOSLEEP.SYNCS 0x989680 ;  /* 0x009896800000895d */ /* 0x004fea0003900000 */
[----:B------:R-:W2:Y:S02]  /*9dc0*/  @!P0 SYNCS.PHASECHK.TRANS64 P0, [R4+URZ+0x1e8], R13 ;  /* 0x0001e80d040085a7 */ /* 0x000ea400080010ff */
[----:B--2---:R-:W-:Y:S05]  /*9dd0*/  @!P0 BRA `(.L_x_99) ;  /* 0xfffffffc00f08947 */ /* 0x004fea000383ffff */
[----:B------:R-:W-:Y:S05]  /*9de0*/  BRA `(.L_x_100) ;  /* 0xffffffc000647947 */ /* 0x000fea000383ffff */
.L_x_46:
[----:B------:R-:W-:Y:S02]  /*9df0*/  MOV R2, UR10 ;  /* 0x0000000a00027c02 */ /* 0x000fe40008000f00 */
[----:B------:R-:W-:-:S07]  /*9e00*/  MOV R5, R4 ;  /* 0x0000000400057202 */ /* 0x000fce0000000f00 */
.L_x_101:
[----:B-1----:R1:W2:Y:S02]  /*9e10*/  SYNCS.PHASECHK.TRANS64.TRYWAIT P0, [R2+URZ+0x1b0], R5 ;  /* 0x0001b005020075a7 */ /* 0x0022a400080011ff */
[----:B--2---:R-:W-:Y:S05]  /*9e20*/  @!P0 NANOSLEEP.SYNCS 0x989680 ;  /* 0x009896800000895d */ /* 0x004fea0003900000 */
[----:B------:R-:W2:Y:S02]  /*9e30*/  @!P0 SYNCS.PHASECHK.TRANS64 P0, [R2+URZ+0x1b0], R5 ;  /* 0x0001b005020085a7 */ /* 0x000ea400080010ff */
[----:B--2---:R-:W-:Y:S05]  /*9e40*/  @!P0 BRA `(.L_x_101) ;  /* 0xfffffffc00f08947 */ /* 0x004fea000383ffff */
[----:B------:R-:W-:Y:S05]  /*9e50*/  BRA `(.L_x_102) ;  /* 0xffffffc0006c7947 */ /* 0x000fea000383ffff */
.L_x_47:
[----:B------:R-:W-:Y:S02]  /*9e60*/  MOV R4, UR10 ;  /* 0x0000000a00047c02 */ /* 0x000fe40008000f00 */
[----:B------:R-:W-:-:S07]  /*9e70*/  MOV R38, R39 ;  /* 0x0000002700267202 */ /* 0x000fce0000000f00 */
.L_x_103:
[----:B-1----:R1:W2:Y:S02]  /*9e80*/  SYNCS.PHASECHK.TRANS64.TRYWAIT P0, [R4+URZ+0x1e8], R39 ;  /* 0x0001e827040075a7 */ /* 0x0022a400080011ff */
[----:B--2---:R-:W-:Y:S05]  /*9e90*/  @!P0 NANOSLEEP.SYNCS 0x989680 ;  /* 0x009896800000895d */ /* 0x004fea0003900000 */
[----:B------:R-:W2:Y:S02]  /*9ea0*/  @!P0 SYNCS.PHASECHK.TRANS64 P0, [R4+URZ+0x1e8], R39 ;  /* 0x0001e827040085a7 */ /* 0x000ea400080010ff */
[----:B--2---:R-:W-:Y:S05]  /*9eb0*/  @!P0 BRA `(.L_x_103) ;  /* 0xfffffffc00f08947 */ /* 0x004fea000383ffff */
[----:B------:R-:W-:Y:S05]  /*9ec0*/  BRA `(.L_x_104) ;  /* 0xffffffdc007c7947 */ /* 0x000fea000383ffff */
.L_x_50:
[----:B------:R-:W-:-:S07]  /*9ed0*/  MOV R147, R146 ;  /* 0x0000009200937202 */ /* 0x000fce0000000f00 */
.L_x_105:
[----:B-1----:R1:W3:Y:S02]  /*9ee0*/  SYNCS.PHASECHK.TRANS64.TRYWAIT P0, [R3+URZ+0x1e8], R147 ;  /* 0x0001e893030075a7 */ /* 0x0022e400080011ff */
[----:B---3--:R-:W-:Y:S05]  /*9ef0*/  @!P0 NANOSLEEP.SYNCS 0x989680 ;  /* 0x009896800000895d */ /* 0x008fea0003900000 */
[----:B------:R-:W3:Y:S02]  /*9f00*/  @!P0 SYNCS.PHASECHK.TRANS64 P0, [R3+URZ+0x1e8], R147 ;  /* 0x0001e893030085a7 */ /* 0x000ee400080010ff */
[----:B---3--:R-:W-:Y:S05]  /*9f10*/  @!P0 BRA `(.L_x_105) ;  /* 0xfffffffc00f08947 */ /* 0x008fea000383ffff */
[----:B------:R-:W-:Y:S05]  /*9f20*/  BRA `(.L_x_106) ;  /* 0xffffffe000cc7947 */ /* 0x000fea000383ffff */
.L_x_55:
[----:B------:R-:W-:-:S07]  /*9f30*/  MOV R7, R6 ;  /* 0x0000000600077202 */ /* 0x000fce0000000f00 */
.L_x_107:
[----:B--2---:R2:W3:Y:S02]  /*9f40*/  SYNCS.PHASECHK.TRANS64.TRYWAIT P0, [R3+URZ+0x1d0], R7 ;  /* 0x0001d007030075a7 */ /* 0x0044e400080011ff */
[----:B---3--:R-:W-:Y:S05]  /*9f50*/  @!P0 NANOSLEEP.SYNCS 0x989680 ;  /* 0x009896800000895d */ /* 0x008fea0003900000 */
[----:B------:R-:W3:Y:S02]  /*9f60*/  @!P0 SYNCS.PHASECHK.TRANS64 P0, [R3+URZ+0x1d0], R7 ;  /* 0x0001d007030085a7 */ /* 0x000ee400080010ff */
[----:B---3--:R-:W-:Y:S05]  /*9f70*/  @!P0 BRA `(.L_x_107) ;  /* 0xfffffffc00f08947 */ /* 0x008fea000383ffff */
[----:B------:R-:W-:Y:S05]  /*9f80*/  BRA `(.L_x_108) ;  /* 0xffffffe800f87947 */ /* 0x000fea000383ffff */
.L_x_56:
[----:B------:R-:W-:-:S07]  /*9f90*/  MOV R5, R4 ;  /* 0x0000000400057202 */ /* 0x000fce0000000f00 */
.L_x_109:
[----:B---3--:R3:W4:Y:S02]  /*9fa0*/  SYNCS.PHASECHK.TRANS64.TRYWAIT P0, [R3+URZ+0x1f8], R5 ;  /* 0x0001f805030075a7 */ /* 0x00872400080011ff */
[----:B----4-:R-:W-:Y:S05]  /*9fb0*/  @!P0 NANOSLEEP.SYNCS 0x989680 ;  /* 0x009896800000895d */ /* 0x010fea0003900000 */
[----:B------:R-:W4:Y:S02]  /*9fc0*/  @!P0 SYNCS.PHASECHK.TRANS64 P0, [R3+URZ+0x1f8], R5 ;  /* 0x0001f805030085a7 */ /* 0x000f2400080010ff */
[----:B----4-:R-:W-:Y:S05]  /*9fd0*/  @!P0 BRA `(.L_x_109) ;  /* 0xfffffffc00f08947 */ /* 0x010fea000383ffff */
[----:B------:R-:W-:Y:S05]  /*9fe0*/  BRA `(.L_x_110) ;  /* 0xffffffe800e87947 */ /* 0x000fea000383ffff */
.L_x_60:
[----:B------:R-:W-:-:S07]  /*9ff0*/  MOV R5, R4 ;  /* 0x0000000400057202 */ /* 0x000fce0000000f00 */
.L_x_111:
[----:B-1----:R1:W2:Y:S02]  /*a000*/  SYNCS.PHASECHK.TRANS64.TRYWAIT P0, [R3+URZ+0x1f8], R5 ;  /* 0x0001f805030075a7 */ /* 0x0022a400080011ff */
[----:B--2---:R-:W-:Y:S05]  /*a010*/  @!P0 NANOSLEEP.SYNCS 0x989680 ;  /* 0x009896800000895d */ /* 0x004fea0003900000 */
[----:B------:R-:W2:Y:S02]  /*a020*/  @!P0 SYNCS.PHASECHK.TRANS64 P0, [R3+URZ+0x1f8], R5 ;  /* 0x0001f805030085a7 */ /* 0x000ea400080010ff */
[----:B--2---:R-:W-:Y:S05]  /*a030*/  @!P0 BRA `(.L_x_111) ;  /* 0xfffffffc00f08947 */ /* 0x004fea000383ffff */
[----:B------:R-:W-:Y:S05]  /*a040*/  BRA `(.L_x_112) ;  /* 0xfffffff4002c7947 */ /* 0x000fea000383ffff */
        .weak           $__internal_0_$__cuda_sm10x_tcgen05_guardrail_trap_col_being_dealloced_not_returned_by_alloc
        .type           $__internal_0_$__cuda_sm10x_tcgen05_guardrail_trap_col_being_dealloced_not_returned_by_alloc,@function
        .size           $__internal_0_$__cuda_sm10x_tcgen05_guardrail_trap_col_being_dealloced_not_returned_by_alloc,($__internal_1_$__cuda_sm10x_tcgen05_guardrail_trap_phase_invalid_during_alloc - $__internal_0_$__cuda_sm10x_tcgen05_guardrail_trap_col_being_dealloced_not_returned_by_alloc)
$__internal_0_$__cuda_sm10x_tcgen05_guardrail_trap_col_being_dealloced_not_returned_by_alloc:
[----:B------:R-:W-:Y:S05]  /*a050*/  BPT.TRAP 0x1 ;  /* 0x000000040000795c */ /* 0x000fea0000300000 */
[----:B------:R-:W-:-:S04]  /*a060*/  HFMA2 R3, -RZ, RZ, 0, 0 ;  /* 0x00000000ff037431 */ /* 0x000fc800000001ff */
[----:B------:R-:W-:Y:S05]  /*a070*/  RET.REL.NODEC R2 `(kernel_cutlass_kernel_flash_attncuteflash_fwd_sm100FlashAttentionForwardSm100_object_at__tensor0000o6411101213_tensor0000o6411101213_tensor0000o6410111213_tensor0000o6411101213_tensorptrf_0) ;  /* 0xffffff5c02e07950 */ /* 0x000fea0003c3ffff */
        .weak           $__internal_1_$__cuda_sm10x_tcgen05_guardrail_trap_phase_invalid_during_alloc
        .type           $__internal_1_$__cuda_sm10x_tcgen05_guardrail_trap_phase_invalid_during_alloc,@function
        .size           $__internal_1_$__cuda_sm10x_tcgen05_guardrail_trap_phase_invalid_during_alloc,($__internal_2_$__cuda_sm10x_tcgen05_guardrail_trap_unallocated_columns_being_dealloced - $__internal_1_$__cuda_sm10x_tcgen05_guardrail_trap_phase_invalid_during_alloc)
$__internal_1_$__cuda_sm10x_tcgen05_guardrail_trap_phase_invalid_during_alloc:
[----:B------:R-:W-:Y:S05]  /*a080*/  BPT.TRAP 0x1 ;  /* 0x000000040000795c */ /* 0x000fea0000300000 */
[----:B------:R-:W-:-:S04]  /*a090*/  MOV R3, 0x0 ;  /* 0x0000000000037802 */ /* 0x000fc80000000f00 */
[----:B------:R-:W-:Y:S05]  /*a0a0*/  RET.REL.NODEC R2 `(kernel_cutlass_kernel_flash_attncuteflash_fwd_sm100FlashAttentionForwardSm100_object_at__tensor0000o6411101213_tensor0000o6411101213_tensor0000o6410111213_tensor0000o6411101213_tensorptrf_0) ;  /* 0xffffff5c02d47950 */ /* 0x000fea0003c3ffff */
        .weak           $__internal_2_$__cuda_sm10x_tcgen05_guardrail_trap_unallocated_columns_being_dealloced
        .type           $__internal_2_$__cuda_sm10x_tcgen05_guardrail_trap_unallocated_columns_being_dealloced,@function
        .size           $__internal_2_$__cuda_sm10x_tcgen05_guardrail_trap_unallocated_columns_being_dealloced,(.L_x_128 - $__internal_2_$__cuda_sm10x_tcgen05_guardrail_trap_unallocated_columns_being_dealloced)
$__internal_2_$__cuda_sm10x_tcgen05_guardrail_trap_unallocated_columns_being_dealloced:
[----:B------:R-:W-:Y:S05]  /*a0b0*/  BPT.TRAP 0x1 ;  /* 0x000000040000795c */ /* 0x000fea0000300000 */
[----:B------:R-:W-:-:S04]  /*a0c0*/  HFMA2 R3, -RZ, RZ, 0, 0 ;  /* 0x00000000ff037431 */ /* 0x000fc800000001ff */
[----:B------:R-:W-:Y:S05]  /*a0d0*/  RET.REL.NODEC R2 `(kernel_cutlass_kernel_flash_attncuteflash_fwd_sm100FlashAttentionForwardSm100_object_at__tensor0000o6411101213_tensor0000o6411101213_tensor0000o6410111213_tensor0000o6411101213_tensorptrf_0) ;  /* 0xffffff5c02c87950 */ /* 0x000fea0003c3ffff */
.L_x_113:
[----:B------:R-:W-:-:S00]  /*a0e0*/  BRA `(.L_x_113) ;  /* 0xfffffffc00fc7947 */ /* 0x000fc0000383ffff */
[----:B------:R-:W-:-:S00]  /*a0f0*/  NOP ;  /* 0x0000000000007918 */ /* 0x000fc00000000000 */
        /* <DEDUP_REMOVED lines=8> */
.L_x_128:


//--------------------- .nv.shared.kernel_cutlass_kernel_flash_attncuteflash_fwd_sm100FlashAttentionForwardSm100_object_at__tensor0000o6411101213_tensor0000o6411101213_tensor0000o6410111213_tensor0000o6411101213_tensorptrf_0 --------------------------
	.section	.nv.shared.kernel_cutlass_kernel_flash_attncuteflash_fwd_sm100FlashAttentionForwardSm100_object_at__tensor0000o6411101213_tensor0000o6411101213_tensor0000o6410111213_tensor0000o6411101213_tensorptrf_0,"aw",@nobits
	.sectionflags	@""
	.align	1024
	.zero		1024


//--------------------- .nv.shared.reserved.0     --------------------------
	.section	.nv.shared.reserved.0,"aw",@nobits
	.align	8
	.weak		__nv_reservedSMEM_offset_0_alias
	.size		__nv_reservedSMEM_offset_0_alias, 0, 64
	.other		__nv_reservedSMEM_offset_0_alias,@"STO_CUDA_RESERVED_SHARED STV_DEFAULT"
__nv_reservedSMEM_offset_0_alias:
	.zero		0
.nv.shared.reserved.0:
	.zero		64
	.weak		__nv_reservedSMEM_allocation_phase
	.type		__nv_reservedSMEM_allocation_phase,@object
	.size		__nv_reservedSMEM_allocation_phase,(.L_0 - __nv_reservedSMEM_allocation_phase)
__nv_reservedSMEM_allocation_phase:
	.zero		1
.L_0:
	.zero		7
	.weak		__nv_reservedSMEM_devtool_atexit_pc
	.type		__nv_reservedSMEM_devtool_atexit_pc,@object
	.size		__nv_reservedSMEM_devtool_atexit_pc,(__nv_reservedSMEM_allocation_mask - __nv_reservedSMEM_devtool_atexit_pc)
__nv_reservedSMEM_devtool_atexit_pc:
	.zero		8
	.weak		__nv_reservedSMEM_allocation_mask
	.type		__nv_reservedSMEM_allocation_mask,@object
	.size		__nv_reservedSMEM_allocation_mask,(.L_2 - __nv_reservedSMEM_allocation_mask)
__nv_reservedSMEM_allocation_mask:
	.zero		4
.L_2:


//--------------------- .nv.constant0.kernel_cutlass_kernel_flash_attncuteflash_fwd_sm100FlashAttentionForwardSm100_object_at__tensor0000o6411101213_tensor0000o6411101213_tensor0000o6410111213_tensor0000o6411101213_tensorptrf_0 --------------------------
	.section	.nv.constant0.kernel_cutlass_kernel_flash_attncuteflash_fwd_sm100FlashAttentionForwardSm100_object_at__tensor0000o6411101213_tensor0000o6411101213_tensor0000o6410111213_tensor0000o6411101213_tensorptrf_0,"a",@progbits
	.sectionflags	@""
	.align	4
.nv.constant0.kernel_cutlass_kernel_flash_attncuteflash_fwd_sm100FlashAttentionForwardSm100_object_at__tensor0000o6411101213_tensor0000o6411101213_tensor0000o6410111213_tensor0000o6411101213_tensorptrf_0:
	.zero		1580


//--------------------- SYMBOLS --------------------------

	.type		.nv.reservedSmem.offset0,@object
	.size		.nv.reservedSmem.offset0,0x4
	.type		.nv.reservedSmem.cap,@object
	.size		.nv.reservedSmem.cap,0x4
